def attn_fwd(
    Q,
    K,
    V,
    Out,
    Lse,
    sm_scale,
    stride_qz,
    stride_qh,
    stride_qm,
    stride_qk,
    stride_kz,
    stride_kh,
    stride_kn,
    stride_kk,
    stride_vz,
    stride_vh,
    stride_vn,
    stride_vk,
    stride_oz,
    stride_oh,
    stride_om,
    stride_ok,
    seqlen_q,
    seqlen_k,
    BLOCK_M: tl.constexpr,
    BLOCK_N: tl.constexpr,
    HEAD_DIM: tl.constexpr,
    CAUSAL: tl.constexpr,
):
    start_m = tl.program_id(0)
    off_hz = tl.program_id(1)
    q_off = off_hz * stride_qh
    k_off = off_hz * stride_kh
    v_off = off_hz * stride_vh
    offs_m = start_m * BLOCK_M + tl.arange(0, BLOCK_M)
    offs_d = tl.arange(0, HEAD_DIM)
    offs_n = tl.arange(0, BLOCK_N)
    q_ptrs = Q + q_off + offs_m[:, None] * stride_qm + offs_d[None, :] * stride_qk
    k_ptrs = K + k_off + offs_d[:, None] * stride_kk + offs_n[None, :] * stride_kn
    v_ptrs = V + v_off + offs_n[:, None] * stride_vn + offs_d[None, :] * stride_vk
    m_i = tl.full([BLOCK_M], float("-inf"), dtype=tl.float32)
    l_i = tl.zeros([BLOCK_M], dtype=tl.float32) + 1.0
    acc = tl.zeros([BLOCK_M, HEAD_DIM], dtype=tl.float32)
    q = tl.load(q_ptrs)
    acc, l_i, m_i = _attn_fwd_inner(
        acc,
        l_i,
        m_i,
        q,
        k_ptrs,
        v_ptrs,
        sm_scale,
        stride_kn,
        stride_vn,
        start_m,
        seqlen_k,
        BLOCK_M,
        BLOCK_N,
        HEAD_DIM,
        CAUSAL,
    )
    acc = acc / l_i[:, None]
    lse = m_i + tl.math.log2(l_i) / 1.4426950408889634
    o_ptrs = (
        Out
        + off_hz * stride_oh
        + offs_m[:, None] * stride_om
        + offs_d[None, :] * stride_ok
    )
    tl.store(o_ptrs, acc.to(Out.dtype.element_ty))
    tl.store(Lse + off_hz * seqlen_q + offs_m, lse)

# config = {"BLOCK_M": 256, "BLOCK_N": 64, "HEAD_DIM": 32, "arch": "sm_90", "causal": false, "dtype": "bf16", "num_stages": 2, "num_warps": 16}
# arch = sm_90


// ===== COMPILED SASS (sm_90a) =====

	.target	sm_90a

	.elftype	@"ET_EXEC"


//--------------------- .note.nv.tkinfo           --------------------------
	.section	.note.nv.tkinfo,"",@"SHT_NOTE"
	.sectionflags	@"SHF_NOTE_NV_TKINFO"
	.tkinfo
        /*0018*/ 	.word	0x00000002
        /*0030*/ 	.string	""
        /*0030*/ 	.string	"ptxas"
        /*0030*/ 	.string	"Cuda compilation tools, release 13.0, V13.0.88"
        /*0030*/ 	.string	"Build cuda_13.0.r13.0/compiler.36424714_0"
        /*0030*/ 	.string	"-v  -suppress-debug-info  -lineinfo  -arch sm_90a "



//--------------------- .note.nv.cuinfo           --------------------------
	.section	.note.nv.cuinfo,"",@"SHT_NOTE"
	.sectionflags	@"SHF_NOTE_NV_CUINFO"
        /*0018*/ 	.short	0x0002
        /*001a*/ 	.short	0x005a
        /*001c*/ 	.short	0x0082
	.zero		2


//--------------------- .nv.info                  --------------------------
	.section	.nv.info,"",@"SHT_CUDA_INFO"
	.align	4


	//----- nvinfo : EIATTR_REGCOUNT
	.align		4
        /*0000*/ 	.byte	0x04, 0x2f
        /*0002*/ 	.short	(.L_2 - .L_1)
	.align		4
.L_1:
        /*0004*/ 	.word	index@(attn_fwd)
        /*0008*/ 	.word	0x00000060


	//----- nvinfo : EIATTR_FRAME_SIZE
	.align		4
.L_2:
        /*000c*/ 	.byte	0x04, 0x11
        /*000e*/ 	.short	(.L_4 - .L_3)
	.align		4
.L_3:
        /*0010*/ 	.word	index@(attn_fwd)
        /*0014*/ 	.word	0x00000000


	//----- nvinfo : EIATTR_MIN_STACK_SIZE
	.align		4
.L_4:
        /*0018*/ 	.byte	0x04, 0x12
        /*001a*/ 	.short	(.L_6 - .L_5)
	.align		4
.L_5:
        /*001c*/ 	.word	index@(attn_fwd)
        /*0020*/ 	.word	0x00000000
.L_6:


//--------------------- .nv.compat                --------------------------
	.section	.nv.compat,"",@"SHT_CUDA_COMPAT_INFO"
	.align	4
        /*0000*/ 	.byte	0x02, 0x09, 0x01, 0x00, 0x02, 0x02, 0x04, 0x00, 0x02, 0x05, 0x05, 0x00, 0x03, 0x07, 0x01, 0x01
        /*0010*/ 	.byte	0x02, 0x03, 0x00, 0x00, 0x02, 0x06, 0x01, 0x00, 0x04, 0x0b, 0x08, 0x00, 0x00, 0x00, 0x00, 0x00
        /*0020*/ 	.byte	0x00, 0x00, 0x00, 0x00


//--------------------- .nv.info.attn_fwd         --------------------------
	.section	.nv.info.attn_fwd,"",@"SHT_CUDA_INFO"
	.sectionflags	@""
	.align	4


	//----- nvinfo : EIATTR_CUDA_API_VERSION
	.align		4
        /*0000*/ 	.byte	0x04, 0x37
        /*0002*/ 	.short	(.L_8 - .L_7)
.L_7:
        /*0004*/ 	.word	0x00000082


	//----- nvinfo : EIATTR_KPARAM_INFO
	.align		4
.L_8:
        /*0008*/ 	.byte	0x04, 0x17
        /*000a*/ 	.short	(.L_10 - .L_9)
.L_9:
        /*000c*/ 	.word	0x00000000
        /*0010*/ 	.short	0x0019
        /*0012*/ 	.short	0x0080
        /*0014*/ 	.byte	0x00, 0xf4, 0x21, 0x00


	//----- nvinfo : EIATTR_KPARAM_INFO
	.align		4
.L_10:
        /*0018*/ 	.byte	0x04, 0x17
        /*001a*/ 	.short	(.L_12 - .L_11)
.L_11:
        /*001c*/ 	.word	0x00000000
        /*0020*/ 	.short	0x0018
        /*0022*/ 	.short	0x0078
        /*0024*/ 	.byte	0x00, 0xf4, 0x21, 0x00


	//----- nvinfo : EIATTR_KPARAM_INFO
	.align		4
.L_12:
        /*0028*/ 	.byte	0x04, 0x17
        /*002a*/ 	.short	(.L_14 - .L_13)
.L_13:
        /*002c*/ 	.word	0x00000000
        /*0030*/ 	.short	0x0017
        /*0032*/ 	.short	0x0070
        /*0034*/ 	.byte	0x00, 0xf0, 0x11, 0x00


	//----- nvinfo : EIATTR_KPARAM_INFO
	.align		4
.L_14:
        /*0038*/ 	.byte	0x04, 0x17
        /*003a*/ 	.short	(.L_16 - .L_15)
.L_15:
        /*003c*/ 	.word	0x00000000
        /*0040*/ 	.short	0x0016
        /*0042*/ 	.short	0x006c
        /*0044*/ 	.byte	0x00, 0xf0, 0x11, 0x00


	//----- nvinfo : EIATTR_KPARAM_INFO
	.align		4
.L_16:
        /*0048*/ 	.byte	0x04, 0x17
        /*004a*/ 	.short	(.L_18 - .L_17)
.L_17:
        /*004c*/ 	.word	0x00000000
        /*0050*/ 	.short	0x0015
        /*0052*/ 	.short	0x0068
        /*0054*/ 	.byte	0x00, 0xf0, 0x11, 0x00


	//----- nvinfo : EIATTR_KPARAM_INFO
	.align		4
.L_18:
        /*0058*/ 	.byte	0x04, 0x17
        /*005a*/ 	.short	(.L_20 - .L_19)
.L_19:
        /*005c*/ 	.word	0x00000000
        /*0060*/ 	.short	0x0014
        /*0062*/ 	.short	0x0064
        /*0064*/ 	.byte	0x00, 0xf0, 0x11, 0x00


	//----- nvinfo : EIATTR_KPARAM_INFO
	.align		4
.L_20:
        /*0068*/ 	.byte	0x04, 0x17
        /*006a*/ 	.short	(.L_22 - .L_21)
.L_21:
        /*006c*/ 	.word	0x00000000
        /*0070*/ 	.short	0x0013
        /*0072*/ 	.short	0x0060
        /*0074*/ 	.byte	0x00, 0xf0, 0x11, 0x00


	//----- nvinfo : EIATTR_KPARAM_INFO
	.align		4
.L_22:
        /*0078*/ 	.byte	0x04, 0x17
        /*007a*/ 	.short	(.L_24 - .L_23)
.L_23:
        /*007c*/ 	.word	0x00000000
        /*0080*/ 	.short	0x0012
        /*0082*/ 	.short	0x005c
        /*0084*/ 	.byte	0x00, 0xf0, 0x11, 0x00


	//----- nvinfo : EIATTR_KPARAM_INFO
	.align		4
.L_24:
        /*0088*/ 	.byte	0x04, 0x17
        /*008a*/ 	.short	(.L_26 - .L_25)
.L_25:
        /*008c*/ 	.word	0x00000000
        /*0090*/ 	.short	0x0011
        /*0092*/ 	.short	0x0058
        /*0094*/ 	.byte	0x00, 0xf0, 0x11, 0x00


	//----- nvinfo : EIATTR_KPARAM_INFO
	.align		4
.L_26:
        /*0098*/ 	.byte	0x04, 0x17
        /*009a*/ 	.short	(.L_28 - .L_27)
.L_27:
        /*009c*/ 	.word	0x00000000
        /*00a0*/ 	.short	0x0010
        /*00a2*/ 	.short	0x0054
        /*00a4*/ 	.byte	0x00, 0xf0, 0x11, 0x00


	//----- nvinfo : EIATTR_KPARAM_INFO
	.align		4
.L_28:
        /*00a8*/ 	.byte	0x04, 0x17
        /*00aa*/ 	.short	(.L_30 - .L_29)
.L_29:
        /*00ac*/ 	.word	0x00000000
        /*00b0*/ 	.short	0x000f
        /*00b2*/ 	.short	0x0050
        /*00b4*/ 	.byte	0x00, 0xf0, 0x11, 0x00


	//----- nvinfo : EIATTR_KPARAM_INFO
	.align		4
.L_30:
        /*00b8*/ 	.byte	0x04, 0x17
        /*00ba*/ 	.short	(.L_32 - .L_31)
.L_31:
        /*00bc*/ 	.word	0x00000000
        /*00c0*/ 	.short	0x000e
        /*00c2*/ 	.short	0x004c
        /*00c4*/ 	.byte	0x00, 0xf0, 0x11, 0x00


	//----- nvinfo : EIATTR_KPARAM_INFO
	.align		4
.L_32:
        /*00c8*/ 	.byte	0x04, 0x17
        /*00ca*/ 	.short	(.L_34 - .L_33)
.L_33:
        /*00cc*/ 	.word	0x00000000
        /*00d0*/ 	.short	0x000d
        /*00d2*/ 	.short	0x0048
        /*00d4*/ 	.byte	0x00, 0xf0, 0x11, 0x00


	//----- nvinfo : EIATTR_KPARAM_INFO
	.align		4
.L_34:
        /*00d8*/ 	.byte	0x04, 0x17
        /*00da*/ 	.short	(.L_36 - .L_35)
.L_35:
        /*00dc*/ 	.word	0x00000000
        /*00e0*/ 	.short	0x000c
        /*00e2*/ 	.short	0x0044
        /*00e4*/ 	.byte	0x00, 0xf0, 0x11, 0x00


	//----- nvinfo : EIATTR_KPARAM_INFO
	.align		4
.L_36:
        /*00e8*/ 	.byte	0x04, 0x17
        /*00ea*/ 	.short	(.L_38 - .L_37)
.L_37:
        /*00ec*/ 	.word	0x00000000
        /*00f0*/ 	.short	0x000b
        /*00f2*/ 	.short	0x0040
        /*00f4*/ 	.byte	0x00, 0xf0, 0x11, 0x00


	//----- nvinfo : EIATTR_KPARAM_INFO
	.align		4
.L_38:
        /*00f8*/ 	.byte	0x04, 0x17
        /*00fa*/ 	.short	(.L_40 - .L_39)
.L_39:
        /*00fc*/ 	.word	0x00000000
        /*0100*/ 	.short	0x000a
        /*0102*/ 	.short	0x003c
        /*0104*/ 	.byte	0x00, 0xf0, 0x11, 0x00


	//----- nvinfo : EIATTR_KPARAM_INFO
	.align		4
.L_40:
        /*0108*/ 	.byte	0x04, 0x17
        /*010a*/ 	.short	(.L_42 - .L_41)
.L_41:
        /*010c*/ 	.word	0x00000000
        /*0110*/ 	.short	0x0009
        /*0112*/ 	.short	0x0038
        /*0114*/ 	.byte	0x00, 0xf0, 0x11, 0x00


	//----- nvinfo : EIATTR_KPARAM_INFO
	.align		4
.L_42:
        /*0118*/ 	.byte	0x04, 0x17
        /*011a*/ 	.short	(.L_44 - .L_43)
.L_43:
        /*011c*/ 	.word	0x00000000
        /*0120*/ 	.short	0x0008
        /*0122*/ 	.short	0x0034
        /*0124*/ 	.byte	0x00, 0xf0, 0x11, 0x00


	//----- nvinfo : EIATTR_KPARAM_INFO
	.align		4
.L_44:
        /*0128*/ 	.byte	0x04, 0x17
        /*012a*/ 	.short	(.L_46 - .L_45)
.L_45:
        /*012c*/ 	.word	0x00000000
        /*0130*/ 	.short	0x0007
        /*0132*/ 	.short	0x0030
        /*0134*/ 	.byte	0x00, 0xf0, 0x11, 0x00


	//----- nvinfo : EIATTR_KPARAM_INFO
	.align		4
.L_46:
        /*0138*/ 	.byte	0x04, 0x17
        /*013a*/ 	.short	(.L_48 - .L_47)
.L_47:
        /*013c*/ 	.word	0x00000000
        /*0140*/ 	.short	0x0006
        /*0142*/ 	.short	0x002c
        /*0144*/ 	.byte	0x00, 0xf0, 0x11, 0x00


	//----- nvinfo : EIATTR_KPARAM_INFO
	.align		4
.L_48:
        /*0148*/ 	.byte	0x04, 0x17
        /*014a*/ 	.short	(.L_50 - .L_49)
.L_49:
        /*014c*/ 	.word	0x00000000
        /*0150*/ 	.short	0x0005
        /*0152*/ 	.short	0x0028
        /*0154*/ 	.byte	0x00, 0xf0, 0x11, 0x00


	//----- nvinfo : EIATTR_KPARAM_INFO
	.align		4
.L_50:
        /*0158*/ 	.byte	0x04, 0x17
        /*015a*/ 	.short	(.L_52 - .L_51)
.L_51:
        /*015c*/ 	.word	0x00000000
        /*0160*/ 	.short	0x0004
        /*0162*/ 	.short	0x0020
        /*0164*/ 	.byte	0x00, 0xf4, 0x21, 0x00


	//----- nvinfo : EIATTR_KPARAM_INFO
	.align		4
.L_52:
        /*0168*/ 	.byte	0x04, 0x17
        /*016a*/ 	.short	(.L_54 - .L_53)
.L_53:
        /*016c*/ 	.word	0x00000000
        /*0170*/ 	.short	0x0003
        /*0172*/ 	.short	0x0018
        /*0174*/ 	.byte	0x00, 0xf4, 0x21, 0x00


	//----- nvinfo : EIATTR_KPARAM_INFO
	.align		4
.L_54:
        /*0178*/ 	.byte	0x04, 0x17
        /*017a*/ 	.short	(.L_56 - .L_55)
.L_55:
        /*017c*/ 	.word	0x00000000
        /*0180*/ 	.short	0x0002
        /*0182*/ 	.short	0x0010
        /*0184*/ 	.byte	0x00, 0xf4, 0x21, 0x00


	//----- nvinfo : EIATTR_KPARAM_INFO
	.align		4
.L_56:
        /*0188*/ 	.byte	0x04, 0x17
        /*018a*/ 	.short	(.L_58 - .L_57)
.L_57:
        /*018c*/ 	.word	0x00000000
        /*0190*/ 	.short	0x0001
        /*0192*/ 	.short	0x0008
        /*0194*/ 	.byte	0x00, 0xf4, 0x21, 0x00


	//----- nvinfo : EIATTR_KPARAM_INFO
	.align		4
.L_58:
        /*0198*/ 	.byte	0x04, 0x17
        /*019a*/ 	.short	(.L_60 - .L_59)
.L_59:
        /*019c*/ 	.word	0x00000000
        /*01a0*/ 	.short	0x0000
        /*01a2*/ 	.short	0x0000
        /*01a4*/ 	.byte	0x00, 0xf4, 0x21, 0x00


	//----- nvinfo : EIATTR_SPARSE_MMA_MASK
	.align		4
.L_60:
        /*01a8*/ 	.byte	0x03, 0x50
        /*01aa*/ 	.short	0x0000


	//----- nvinfo : EIATTR_MAXREG_COUNT
	.align		4
        /*01ac*/ 	.byte	0x03, 0x1b
        /*01ae*/ 	.short	0x0080


	//----- nvinfo : EIATTR_NUM_BARRIERS
	.align		4
        /*01b0*/ 	.byte	0x02, 0x4c
        /*01b2*/ 	.byte	0x01
	.zero		1


	//----- nvinfo : EIATTR_MERCURY_ISA_VERSION
	.align		4
        /*01b4*/ 	.byte	0x03, 0x5f
        /*01b6*/ 	.short	0x0101


	//----- nvinfo : EIATTR_COOP_GROUP_MASK_REGIDS
	.align		4
        /*01b8*/ 	.byte	0x04, 0x29
        /*01ba*/ 	.short	(.L_62 - .L_61)


	//   ....[0]....
.L_61:
        /*01bc*/ 	.word	0xffffffff


	//   ....[1]....
        /*01c0*/ 	.word	0xffffffff


	//   ....[2]....
        /*01c4*/ 	.word	0xffffffff


	//   ....[3]....
        /*01c8*/ 	.word	0xffffffff


	//   ....[4]....
        /*01cc*/ 	.word	0xffffffff


	//   ....[5]....
        /*01d0*/ 	.word	0xffffffff


	//   ....[6]....
        /*01d4*/ 	.word	0xffffffff


	//   ....[7]....
        /*01d8*/ 	.word	0xffffffff


	//----- nvinfo : EIATTR_COOP_GROUP_INSTR_OFFSETS
	.align		4
.L_62:
        /*01dc*/ 	.byte	0x04, 0x28
        /*01de*/ 	.short	(.L_64 - .L_63)


	//   ....[0]....
.L_63:
        /*01e0*/ 	.word	0x00001250


	//   ....[1]....
        /*01e4*/ 	.word	0x00001310


	//   ....[2]....
        /*01e8*/ 	.word	0x00001490


	//   ....[3]....
        /*01ec*/ 	.word	0x00001520


	//   ....[4]....
        /*01f0*/ 	.word	0x00001fd0


	//   ....[5]....
        /*01f4*/ 	.word	0x00001fe0


	//   ....[6]....
        /*01f8*/ 	.word	0x00002020


	//   ....[7]....
        /*01fc*/ 	.word	0x00002030


	//----- nvinfo : EIATTR_EXIT_INSTR_OFFSETS
	.align		4
.L_64:
        /*0200*/ 	.byte	0x04, 0x1c
        /*0202*/ 	.short	(.L_66 - .L_65)


	//   ....[0]....
.L_65:
        /*0204*/ 	.word	0x00003150


	//   ....[1]....
        /*0208*/ 	.word	0x00003180


	//----- nvinfo : EIATTR_REQNTID
	.align		4
.L_66:
        /*020c*/ 	.byte	0x04, 0x10
        /*020e*/ 	.short	(.L_68 - .L_67)
.L_67:
        /*0210*/ 	.word	0x00000200
        /*0214*/ 	.word	0x00000001
        /*0218*/ 	.word	0x00000001


	//----- nvinfo : EIATTR_CBANK_PARAM_SIZE
	.align		4
.L_68:
        /*021c*/ 	.byte	0x03, 0x19
        /*021e*/ 	.short	0x0088


	//----- nvinfo : EIATTR_PARAM_CBANK
	.align		4
        /*0220*/ 	.byte	0x04, 0x0a
        /*0222*/ 	.short	(.L_70 - .L_69)
	.align		4
.L_69:
        /*0224*/ 	.word	index@(.nv.constant0.attn_fwd)
        /*0228*/ 	.short	0x0210
        /*022a*/ 	.short	0x0088


	//----- nvinfo : EIATTR_SW_WAR
	.align		4
.L_70:
        /*022c*/ 	.byte	0x04, 0x36
        /*022e*/ 	.short	(.L_72 - .L_71)
.L_71:
        /*0230*/ 	.word	0x00000008
.L_72:


//--------------------- .nv.callgraph             --------------------------
	.section	.nv.callgraph,"",@"SHT_CUDA_CALLGRAPH"
	.align	4
	.sectionentsize	8
	.align		4
        /*0000*/ 	.word	0x00000000
	.align		4
        /*0004*/ 	.word	0xffffffff
	.align		4
        /*0008*/ 	.word	0x00000000
	.align		4
        /*000c*/ 	.word	0xfffffffe
	.align		4
        /*0010*/ 	.word	0x00000000
	.align		4
        /*0014*/ 	.word	0xfffffffd
	.align		4
        /*0018*/ 	.word	0x00000000
	.align		4
        /*001c*/ 	.word	0xfffffffc


//--------------------- .nv.constant4             --------------------------
	.section	.nv.constant4,"a",@progbits
	.align	8
	.align		8
.nv.constant4:
        /*0000*/ 	.dword	_$_str


//--------------------- .text.attn_fwd            --------------------------
	.section	.text.attn_fwd,"ax",@progbits
	.align	128
        .global         attn_fwd
        .type           attn_fwd,@function
        .size           attn_fwd,(.L_x_3 - attn_fwd)
        .other          attn_fwd,@"STO_CUDA_ENTRY STV_DEFAULT"
attn_fwd:
.text.attn_fwd:
[----:B------:R-:W-:Y:S01]  /*0000*/  LDC R1, c[0x0][0x28] ;  /* 0x00000a00ff017b82 */ /* 0x000fe20000000800 */
[----:B------:R-:W0:Y:S07]  /*0010*/  S2R R0, SR_TID.X ;  /* 0x0000000000007919 */ /* 0x000e2e0000002100 */
[----:B------:R-:W1:Y:S01]  /*0020*/  LDC R34, c[0x0][0x248] ;  /* 0x00009200ff227b82 */ /* 0x000e620000000800 */
[----:B------:R-:W-:Y:S01]  /*0030*/  ULDC.64 UR6, c[0x0][0x240] ;  /* 0x0000900000067ab9 */ /* 0x000fe20000000a00 */
[----:B------:R-:W-:Y:S01]  /*0040*/  ULDC.64 UR16, c[0x0][0x208] ;  /* 0x0000820000107ab9 */ /* 0x000fe20000000a00 */
[----:B------:R-:W2:Y:S05]  /*0050*/  S2R R3, SR_CTAID.X ;  /* 0x0000000000037919 */ /* 0x000eaa0000002500 */
[----:B------:R-:W3:Y:S08]  /*0060*/  S2UR UR5, SR_CTAID.Y ;  /* 0x00000000000579c3 */ /* 0x000ef00000002600 */
[----:B------:R-:W4:Y:S08]  /*0070*/  LDC.64 R30, c[0x0][0x210] ;  /* 0x00008400ff1e7b82 */ /* 0x000f300000000a00 */
[----:B------:R-:W5:Y:S01]  /*0080*/  S2UR UR14, SR_CgaCtaId ;  /* 0x00000000000e79c3 */ /* 0x000f620000008800 */
[----:B0-----:R-:W-:Y:S01]  /*0090*/  SHF.R.U32.HI R23, RZ, 0x8, R0 ;  /* 0x00000008ff177819 */ /* 0x001fe20000011600 */
[----:B---3--:R-:W-:Y:S01]  /*00a0*/  UIMAD UR6, UR5, UR6, URZ ;  /* 0x00000006050672a4 */ /* 0x008fe2000f8e023f */
[----:B------:R-:W-:-:S05]  /*00b0*/  LOP3.LUT R22, R0, 0xff, RZ, 0xc0, !PT ;  /* 0x000000ff00167812 */ /* 0x000fca00078ec0ff */
[----:B------:R-:W0:Y:S01]  /*00c0*/  LDC R72, c[0x0][0x280] ;  /* 0x0000a000ff487b82 */ /* 0x000e220000000800 */
[----:B------:R-:W-:Y:S01]  /*00d0*/  SGXT.U32 R23, R23, 0x1 ;  /* 0x000000011717781a */ /* 0x000fe20000000000 */
[----:B------:R-:W-:Y:S01]  /*00e0*/  USHF.L.U32 UR4, UR6, 0x1, URZ ;  /* 0x0000000106047899 */ /* 0x000fe2000800063f */
[----:B--2---:R-:W-:-:S03]  /*00f0*/  LEA R22, R3, R22, 0x8 ;  /* 0x0000001603167211 */ /* 0x004fc600078e40ff */
[----:B-1----:R-:W-:Y:S02]  /*0100*/  IMAD R5, R23, R34, RZ ;  /* 0x0000002217057224 */ /* 0x002fe400078e02ff */
[----:B------:R-:W-:Y:S01]  /*0110*/  IMAD R2, R22, UR7, RZ ;  /* 0x0000000716027c24 */ /* 0x000fe2000f8e02ff */
[----:B------:R-:W-:Y:S02]  /*0120*/  UIMAD.WIDE UR6, UR6, 0x2, URZ ;  /* 0x00000002060678a5 */ /* 0x000fe4000f8e023f */
[----:B------:R-:W-:Y:S01]  /*0130*/  LEA R7, R34, R5, 0x1 ;  /* 0x0000000522077211 */ /* 0x000fe200078e08ff */
[C---:B------:R-:W-:Y:S02]  /*0140*/  IMAD.SHL.U32 R3, R2.reuse, 0x2, RZ ;  /* 0x0000000202037824 */ /* 0x040fe400078e00ff */
[----:B------:R-:W-:-:S03]  /*0150*/  IMAD.HI R2, R2, 0x2, RZ ;  /* 0x0000000202027827 */ /* 0x000fc600078e02ff */
[----:B----4-:R-:W-:Y:S01]  /*0160*/  IADD3 R30, P0, P1, R3, UR4, R30 ;  /* 0x00000004031e7c10 */ /* 0x010fe2000f91e01e */
[----:B------:R-:W-:-:S03]  /*0170*/  IMAD R8, R34, 0x2, R7 ;  /* 0x0000000222087824 */ /* 0x000fc600078e0207 */
[----:B------:R-:W-:Y:S02]  /*0180*/  IADD3.X R32, R2, UR7, R31, P0, P1 ;  /* 0x0000000702207c10 */ /* 0x000fe400087e241f */
[C---:B------:R-:W-:Y:S02]  /*0190*/  LEA R9, R34.reuse, R8, 0x1 ;  /* 0x0000000822097211 */ /* 0x040fe400078e08ff */
[-C--:B------:R-:W-:Y:S02]  /*01a0*/  LEA R2, P0, R5, R30.reuse, 0x1 ;  /* 0x0000001e05027211 */ /* 0x080fe400078008ff */
[----:B------:R-:W-:Y:S01]  /*01b0*/  LEA R4, P1, R7, R30, 0x1 ;  /* 0x0000001e07047211 */ /* 0x000fe200078208ff */
[----:B------:R-:W-:Y:S01]  /*01c0*/  IMAD R11, R34, 0x2, R9 ;  /* 0x00000002220b7824 */ /* 0x000fe200078e0209 */
[----:B------:R-:W-:Y:S02]  /*01d0*/  LEA.HI.X.SX32 R3, R5, R32, 0x1, P0 ;  /* 0x0000002005037211 */ /* 0x000fe400000f0eff */
[----:B------:R-:W-:-:S02]  /*01e0*/  LEA R6, P0, R8, R30, 0x1 ;  /* 0x0000001e08067211 */ /* 0x000fc400078008ff */
[----:B------:R-:W-:Y:S01]  /*01f0*/  LEA R12, R34, R11, 0x1 ;  /* 0x0000000b220c7211 */ /* 0x000fe200078e08ff */
[----:B------:R1:W2:Y:S01]  /*0200*/  LDG.E.U16 R18, desc[UR16][R2.64] ;  /* 0x0000001002127981 */ /* 0x0002a2000c1e1500 */
[-C--:B------:R-:W-:Y:S02]  /*0210*/  LEA.HI.X.SX32 R5, R7, R32.reuse, 0x1, P1 ;  /* 0x0000002007057211 */ /* 0x080fe400008f0eff */
[----:B------:R-:W-:Y:S01]  /*0220*/  LEA.HI.X.SX32 R7, R8, R32, 0x1, P0 ;  /* 0x0000002008077211 */ /* 0x000fe200000f0eff */
[----:B------:R-:W-:Y:S01]  /*0230*/  IMAD R13, R34, 0x2, R12 ;  /* 0x00000002220d7824 */ /* 0x000fe200078e020c */
[C---:B------:R-:W-:Y:S01]  /*0240*/  LEA R8, P0, R9.reuse, R30, 0x1 ;  /* 0x0000001e09087211 */ /* 0x040fe200078008ff */
[----:B------:R3:W4:Y:S03]  /*0250*/  LDG.E.U16 R19, desc[UR16][R4.64] ;  /* 0x0000001004137981 */ /* 0x000726000c1e1500 */
[----:B------:R-:W-:Y:S01]  /*0260*/  LEA.HI.X.SX32 R9, R9, R32, 0x1, P0 ;  /* 0x0000002009097211 */ /* 0x000fe200000f0eff */
[----:B------:R5:W4:Y:S01]  /*0270*/  LDG.E.U16 R21, desc[UR16][R6.64] ;  /* 0x0000001006157981 */ /* 0x000b22000c1e1500 */
[----:B-1----:R-:W-:-:S02]  /*0280*/  LEA R2, P0, R12, R30, 0x1 ;  /* 0x0000001e0c027211 */ /* 0x002fc400078008ff */
[----:B------:R-:W-:Y:S01]  /*0290*/  LEA R14, R34, R13, 0x1 ;  /* 0x0000000d220e7211 */ /* 0x000fe200078e08ff */
[----:B------:R1:W4:Y:S01]  /*02a0*/  LDG.E.U16 R24, desc[UR16][R8.64] ;  /* 0x0000001008187981 */ /* 0x000322000c1e1500 */
[----:B------:R-:W-:Y:S02]  /*02b0*/  LEA.HI.X.SX32 R3, R12, R32, 0x1, P0 ;  /* 0x000000200c037211 */ /* 0x000fe400000f0eff */
[C---:B---3--:R-:W-:Y:S02]  /*02c0*/  LEA R4, P0, R13.reuse, R30, 0x1 ;  /* 0x0000001e0d047211 */ /* 0x048fe400078008ff */
[----:B------:R-:W-:Y:S01]  /*02d0*/  LEA R12, R34, R14, 0x1 ;  /* 0x0000000e220c7211 */ /* 0x000fe200078e08ff */
[----:B------:R-:W3:Y:S01]  /*02e0*/  LDG.E.U16 R25, desc[UR16][R2.64] ;  /* 0x0000001002197981 */ /* 0x000ee2000c1e1500 */
[----:B------:R-:W-:-:S03]  /*02f0*/  LEA.HI.X.SX32 R5, R13, R32, 0x1, P0 ;  /* 0x000000200d057211 */ /* 0x000fc600000f0eff */
[C---:B------:R-:W-:Y:S01]  /*0300*/  IMAD R13, R34.reuse, 0x2, R12 ;  /* 0x00000002220d7824 */ /* 0x040fe200078e020c */
[C---:B------:R-:W-:Y:S01]  /*0310*/  LEA R10, P1, R11.reuse, R30, 0x1 ;  /* 0x0000001e0b0a7211 */ /* 0x040fe200078208ff */
[----:B------:R-:W3:Y:S03]  /*0320*/  LDG.E.U16 R26, desc[UR16][R4.64] ;  /* 0x00000010041a7981 */ /* 0x000ee6000c1e1500 */
[----:B------:R-:W-:Y:S02]  /*0330*/  LEA R16, R34, R13, 0x1 ;  /* 0x0000000d22107211 */ /* 0x000fe400078e08ff */
[----:B------:R-:W-:Y:S02]  /*0340*/  LEA.HI.X.SX32 R11, R11, R32, 0x1, P1 ;  /* 0x000000200b0b7211 */ /* 0x000fe400008f0eff */
[----:B-----5:R-:W-:Y:S02]  /*0350*/  LEA R6, P0, R14, R30, 0x1 ;  /* 0x0000001e0e067211 */ /* 0x020fe400078008ff */
[----:B------:R-:W-:Y:S01]  /*0360*/  LEA R17, R34, R16, 0x1 ;  /* 0x0000001022117211 */ /* 0x000fe200078e08ff */
[----:B------:R5:W4:Y:S01]  /*0370*/  LDG.E.U16 R20, desc[UR16][R10.64] ;  /* 0x000000100a147981 */ /* 0x000b22000c1e1500 */
[----:B------:R-:W-:-:S02]  /*0380*/  LEA.HI.X.SX32 R7, R14, R32, 0x1, P0 ;  /* 0x000000200e077211 */ /* 0x000fc400000f0eff */
[-C--:B-1----:R-:W-:Y:S01]  /*0390*/  LEA R8, P1, R12, R30.reuse, 0x1 ;  /* 0x0000001e0c087211 */ /* 0x082fe200078208ff */
[----:B------:R-:W-:Y:S02]  /*03a0*/  IMAD R14, R34, 0x2, R17 ;  /* 0x00000002220e7824 */ /* 0x000fe400078e0211 */
[----:B------:R1:W3:Y:S01]  /*03b0*/  LDG.E.U16 R27, desc[UR16][R6.64] ;  /* 0x00000010061b7981 */ /* 0x0002e2000c1e1500 */
[C---:B-----5:R-:W-:Y:S02]  /*03c0*/  LEA R10, P0, R13.reuse, R30, 0x1 ;  /* 0x0000001e0d0a7211 */ /* 0x060fe400078008ff */
[-C--:B------:R-:W-:Y:S02]  /*03d0*/  LEA.HI.X.SX32 R9, R12, R32.reuse, 0x1, P1 ;  /* 0x000000200c097211 */ /* 0x080fe400008f0eff */
[----:B------:R-:W-:Y:S02]  /*03e0*/  LEA.HI.X.SX32 R11, R13, R32, 0x1, P0 ;  /* 0x000000200d0b7211 */ /* 0x000fe400000f0eff */
[----:B------:R-:W-:Y:S01]  /*03f0*/  LEA R12, P0, R14, R30, 0x1 ;  /* 0x0000001e0e0c7211 */ /* 0x000fe200078008ff */
[----:B------:R5:W3:Y:S01]  /*0400*/  LDG.E.U16 R28, desc[UR16][R8.64] ;  /* 0x00000010081c7981 */ /* 0x000ae2000c1e1500 */
[----:B------:R-:W-:-:S02]  /*0410*/  LEA R3, R34, R14, 0x1 ;  /* 0x0000000e22037211 */ /* 0x000fc400078e08ff */
[----:B------:R-:W-:Y:S01]  /*0420*/  LEA.HI.X.SX32 R13, R14, R32, 0x1, P0 ;  /* 0x000000200e0d7211 */ /* 0x000fe200000f0eff */
[----:B------:R0:W3:Y:S01]  /*0430*/  LDG.E.U16 R11, desc[UR16][R10.64] ;  /* 0x000000100a0b7981 */ /* 0x0000e2000c1e1500 */
[CC--:B------:R-:W-:Y:S02]  /*0440*/  LEA R14, P1, R3.reuse, R30.reuse, 0x1 ;  /* 0x0000001e030e7211 */ /* 0x0c0fe400078208ff */
[----:B------:R-:W-:Y:S01]  /*0450*/  LEA R2, P0, R16, R30, 0x1 ;  /* 0x0000001e10027211 */ /* 0x000fe200078008ff */
[----:B------:R0:W3:Y:S01]  /*0460*/  LDG.E.U16 R12, desc[UR16][R12.64] ;  /* 0x000000100c0c7981 */ /* 0x0000e2000c1e1500 */
[----:B------:R-:W-:Y:S02]  /*0470*/  LEA R5, R34, R3, 0x1 ;  /* 0x0000000322057211 */ /* 0x000fe400078e08ff */
[-C--:B------:R-:W-:Y:S02]  /*0480*/  LEA.HI.X.SX32 R15, R3, R32.reuse, 0x1, P1 ;  /* 0x00000020030f7211 */ /* 0x080fe400008f0eff */
[----:B------:R-:W-:Y:S01]  /*0490*/  LEA.HI.X.SX32 R3, R16, R32, 0x1, P0 ;  /* 0x0000002010037211 */ /* 0x000fe200000f0eff */
[----:B------:R-:W-:Y:S01]  /*04a0*/  IMAD R16, R34, 0x2, R5 ;  /* 0x0000000222107824 */ /* 0x000fe200078e0205 */
[-C--:B-1----:R-:W-:Y:S01]  /*04b0*/  LEA R6, P1, R5, R30.reuse, 0x1 ;  /* 0x0000001e05067211 */ /* 0x082fe200078208ff */
[----:B------:R1:W3:Y:S01]  /*04c0*/  LDG.E.U16 R14, desc[UR16][R14.64] ;  /* 0x000000100e0e7981 */ /* 0x0002e2000c1e1500 */
[----:B------:R-:W-:-:S02]  /*04d0*/  LEA R4, P0, R17, R30, 0x1 ;  /* 0x0000001e11047211 */ /* 0x000fc400078008ff */
[----:B------:R-:W-:Y:S01]  /*04e0*/  LEA.HI.X.SX32 R7, R5, R32, 0x1, P1 ;  /* 0x0000002005077211 */ /* 0x000fe200008f0eff */
[----:B------:R1:W3:Y:S01]  /*04f0*/  LDG.E.U16 R3, desc[UR16][R2.64] ;  /* 0x0000001002037981 */ /* 0x0002e2000c1e1500 */
[C---:B-----5:R-:W-:Y:S02]  /*0500*/  LEA R8, P1, R16.reuse, R30, 0x1 ;  /* 0x0000001e10087211 */ /* 0x060fe400078208ff */
[-C--:B------:R-:W-:Y:S01]  /*0510*/  LEA.HI.X.SX32 R5, R17, R32.reuse, 0x1, P0 ;  /* 0x0000002011057211 */ /* 0x080fe200000f0eff */
[----:B------:R5:W3:Y:S01]  /*0520*/  LDG.E.U16 R6, desc[UR16][R6.64] ;  /* 0x0000001006067981 */ /* 0x000ae2000c1e1500 */
[----:B------:R-:W-:-:S03]  /*0530*/  LEA.HI.X.SX32 R9, R16, R32, 0x1, P1 ;  /* 0x0000002010097211 */ /* 0x000fc600008f0eff */
[----:B------:R5:W3:Y:S04]  /*0540*/  LDG.E.U16 R4, desc[UR16][R4.64] ;  /* 0x0000001004047981 */ /* 0x000ae8000c1e1500 */
[----:B------:R5:W3:Y:S01]  /*0550*/  LDG.E.U16 R8, desc[UR16][R8.64] ;  /* 0x0000001008087981 */ /* 0x000ae2000c1e1500 */
[C---:B0-----:R-:W-:Y:S02]  /*0560*/  LOP3.LUT R10, R0.reuse, 0x3f, RZ, 0xc0, !PT ;  /* 0x0000003f000a7812 */ /* 0x041fe400078ec0ff */
[----:B------:R-:W-:Y:S02]  /*0570*/  LOP3.LUT R13, R0, 0xc0, RZ, 0xc0, !PT ;  /* 0x000000c0000d7812 */ /* 0x000fe400078ec0ff */
[----:B------:R-:W-:Y:S02]  /*0580*/  SHF.R.S32.HI R16, RZ, 0x8, R0 ;  /* 0x00000008ff107819 */ /* 0x000fe40000011400 */
[----:B-1----:R-:W-:Y:S01]  /*0590*/  LEA R15, R13, R10, 0x5 ;  /* 0x0000000a0d0f7211 */ /* 0x002fe200078e28ff */
[----:B------:R-:W-:Y:S01]  /*05a0*/  UMOV UR4, 0x400 ;  /* 0x0000040000047882 */ /* 0x000fe20000000000 */
[----:B------:R-:W-:-:S02]  /*05b0*/  SGXT R2, R16, 0x1 ;  /* 0x000000011002781a */ /* 0x000fc40000000200 */
[----:B-----5:R-:W-:Y:S01]  /*05c0*/  SHF.L.U32 R7, R15, 0x1, RZ ;  /* 0x000000010f077819 */ /* 0x020fe200000006ff */
[----:B------:R-:W-:Y:S01]  /*05d0*/  ULEA UR14, UR14, UR4, 0x18 ;  /* 0x000000040e0e7291 */ /* 0x000fe2000f8ec03f */
[----:B------:R-:W-:Y:S02]  /*05e0*/  ISETP.GE.AND P0, PT, R72, 0x1, PT ;  /* 0x000000014800780c */ /* 0x000fe40003f06270 */
[----:B------:R-:W-:-:S04]  /*05f0*/  LOP3.LUT R7, R7, 0x90, R2, 0x78, !PT ;  /* 0x0000009007077812 */ /* 0x000fc800078e7802 */
[C---:B------:R-:W-:Y:S02]  /*0600*/  LOP3.LUT R2, R7.reuse, 0x20, RZ, 0x3c, !PT ;  /* 0x0000002007027812 */ /* 0x040fe400078e3cff */
[C---:B------:R-:W-:Y:S02]  /*0610*/  LOP3.LUT R5, R7.reuse, 0x40, RZ, 0x3c, !PT ;  /* 0x0000004007057812 */ /* 0x040fe400078e3cff */
[----:B------:R-:W-:Y:S01]  /*0620*/  LOP3.LUT R9, R7, 0x60, RZ, 0x3c, !PT ;  /* 0x0000006007097812 */ /* 0x000fe200078e3cff */
[----:B------:R-:W-:Y:S01]  /*0630*/  IMAD.MOV.U32 R53, RZ, RZ, -0x800000 ;  /* 0xff800000ff357424 */ /* 0x000fe200078e00ff */
[----:B------:R-:W-:Y:S02]  /*0640*/  MOV R76, 0x3f800000 ;  /* 0x3f800000004c7802 */ /* 0x000fe40000000f00 */
[----:B------:R-:W-:Y:S02]  /*0650*/  CS2R R56, SRZ ;  /* 0x0000000000387805 */ /* 0x000fe4000001ff00 */
[----:B------:R-:W-:-:S02]  /*0660*/  CS2R R58, SRZ ;  /* 0x00000000003a7805 */ /* 0x000fc4000001ff00 */
[----:B------:R-:W-:Y:S02]  /*0670*/  CS2R R60, SRZ ;  /* 0x00000000003c7805 */ /* 0x000fe4000001ff00 */
[----:B------:R-:W-:Y:S02]  /*0680*/  CS2R R62, SRZ ;  /* 0x00000000003e7805 */ /* 0x000fe4000001ff00 */
[----:B------:R-:W-:Y:S02]  /*0690*/  CS2R R64, SRZ ;  /* 0x0000000000407805 */ /* 0x000fe4000001ff00 */
[----:B------:R-:W-:Y:S02]  /*06a0*/  CS2R R66, SRZ ;  /* 0x0000000000427805 */ /* 0x000fe4000001ff00 */
[----:B------:R-:W-:Y:S02]  /*06b0*/  CS2R R68, SRZ ;  /* 0x0000000000447805 */ /* 0x000fe4000001ff00 */
[----:B------:R-:W-:-:S02]  /*06c0*/  CS2R R70, SRZ ;  /* 0x0000000000467805 */ /* 0x000fc4000001ff00 */
[----:B------:R-:W-:Y:S01]  /*06d0*/  LOP3.LUT R75, R0, 0x1ff, RZ, 0xc0, !PT ;  /* 0x000001ff004b7812 */ /* 0x000fe200078ec0ff */
[----:B--2---:R0:W-:Y:S02]  /*06e0*/  STS.U16 [R7+UR14], R18 ;  /* 0x0000001207007988 */ /* 0x0041e4000800040e */
[----:B0-----:R-:W-:Y:S02]  /*06f0*/  IMAD.MOV.U32 R18, RZ, RZ, -0x800000 ;  /* 0xff800000ff127424 */ /* 0x001fe400078e00ff */
[----:B----4-:R0:W-:Y:S02]  /*0700*/  STS.U16 [R7+UR14+0x400], R20 ;  /* 0x0004001407007988 */ /* 0x0101e4000800040e */
[----:B0-----:R-:W-:Y:S02]  /*0710*/  MOV R20, 0x3f800000 ;  /* 0x3f80000000147802 */ /* 0x001fe40000000f00 */
[----:B---3--:R0:W-:Y:S04]  /*0720*/  STS.U16 [R7+UR14+0x800], R28 ;  /* 0x0008001c07007988 */ /* 0x0081e8000800040e */
[----:B------:R0:W-:Y:S04]  /*0730*/  STS.U16 [R7+UR14+0xc00], R12 ;  /* 0x000c000c07007988 */ /* 0x0001e8000800040e */
        /* <DEDUP_REMOVED lines=11> */
[----:B------:R0:W-:Y:S01]  /*07f0*/  STS.U16 [R9+UR14+0xf00], R8 ;  /* 0x000f000809007988 */ /* 0x0001e2000800040e */
[----:B------:R-:W-:Y:S05]  /*0800*/  @!P0 BRA `(.L_x_0) ;  /* 0x00000018003c8947 */ /* 0x000fea0003800000 */
[----:B0-----:R-:W0:Y:S01]  /*0810*/  LDC.64 R18, c[0x0][0x250] ;  /* 0x00009400ff127b82 */ /* 0x001e220000000a00 */
[C---:B------:R-:W-:Y:S01]  /*0820*/  LOP3.LUT R2, R0.reuse, 0x1c0, RZ, 0xc0, !PT ;  /* 0x000001c000027812 */ /* 0x040fe200078ec0ff */
[----:B------:R-:W-:Y:S01]  /*0830*/  ULDC UR4, c[0x0][0x258] ;  /* 0x0000960000047ab9 */ /* 0x000fe20000000800 */
[----:B------:R-:W-:Y:S01]  /*0840*/  SHF.R.U32.HI R3, RZ, 0x5, R0 ;  /* 0x00000005ff037819 */ /* 0x000fe20000011600 */
[----:B------:R-:W-:Y:S01]  /*0850*/  ULDC.64 UR6, c[0x0][0x218] ;  /* 0x0000860000067ab9 */ /* 0x000fe20000000a00 */
[----:B------:R-:W-:Y:S01]  /*0860*/  SHF.R.U32.HI R4, RZ, 0x2, R2 ;  /* 0x00000002ff047819 */ /* 0x000fe20000011602 */
[----:B------:R-:W-:Y:S01]  /*0870*/  ULDC.64 UR8, c[0x0][0x220] ;  /* 0x0000880000087ab9 */ /* 0x000fe20000000a00 */
[----:B------:R-:W-:Y:S01]  /*0880*/  LOP3.LUT R2, R0, 0x1f, RZ, 0xc0, !PT ;  /* 0x0000001f00027812 */ /* 0x000fe200078ec0ff */
[----:B------:R-:W1:Y:S01]  /*0890*/  LDC.64 R20, c[0x0][0x260] ;  /* 0x00009800ff147b82 */ /* 0x000e620000000a00 */
[----:B------:R-:W-:Y:S01]  /*08a0*/  R2UR UR15, R3 ;  /* 0x00000000030f72ca */ /* 0x000fe200000e0000 */
[----:B------:R-:W-:Y:S01]  /*08b0*/  IMAD.MOV.U32 R77, RZ, RZ, RZ ;  /* 0x000000ffff4d7224 */ /* 0x000fe200078e00ff */
[----:B------:R-:W-:Y:S01]  /*08c0*/  SHF.R.U32.HI R74, RZ, 0x2, R13 ;  /* 0x00000002ff4a7819 */ /* 0x000fe2000001160d */
[----:B------:R-:W-:Y:S01]  /*08d0*/  IMAD R3, R2, UR4, RZ ;  /* 0x0000000402037c24 */ /* 0x000fe2000f8e02ff */
[----:B------:R-:W-:Y:S01]  /*08e0*/  SHF.L.U32 R73, R75, 0x1, RZ ;  /* 0x000000014b497819 */ /* 0x000fe200000006ff */
[----:B------:R-:W-:Y:S01]  /*08f0*/  IMAD.MOV.U32 R76, RZ, RZ, 0x3f800000 ;  /* 0x3f800000ff4c7424 */ /* 0x000fe200078e00ff */
[----:B------:R-:W-:Y:S01]  /*0900*/  SHF.R.U32.HI R6, RZ, 0x6, R0 ;  /* 0x00000006ff067819 */ /* 0x000fe20000011600 */
[----:B------:R-:W2:Y:S01]  /*0910*/  LDC R25, c[0x0][0x268] ;  /* 0x00009a00ff197b82 */ /* 0x000ea20000000800 */
[----:B------:R-:W-:-:S02]  /*0920*/  LOP3.LUT R74, R73, R74, RZ, 0x3c, !PT ;  /* 0x0000004a494a7212 */ /* 0x000fc400078e3cff */
[----:B------:R-:W-:Y:S02]  /*0930*/  CS2R R56, SRZ ;  /* 0x0000000000387805 */ /* 0x000fe4000001ff00 */
[----:B------:R-:W-:Y:S02]  /*0940*/  LOP3.LUT R73, R73, R4, RZ, 0x3c, !PT ;  /* 0x0000000449497212 */ /* 0x000fe400078e3cff */
[----:B------:R-:W-:Y:S02]  /*0950*/  CS2R R58, SRZ ;  /* 0x00000000003a7805 */ /* 0x000fe4000001ff00 */
[C---:B------:R-:W-:Y:S01]  /*0960*/  SHF.L.U32 R5, R3.reuse, 0x1, RZ ;  /* 0x0000000103057819 */ /* 0x040fe200000006ff */
[----:B------:R-:W-:Y:S01]  /*0970*/  IMAD.HI R3, R3, 0x2, RZ ;  /* 0x0000000203037827 */ /* 0x000fe200078e02ff */
[----:B------:R-:W-:Y:S01]  /*0980*/  SHF.R.U32.HI R8, RZ, 0x5, R0 ;  /* 0x00000005ff087819 */ /* 0x000fe20000011600 */
[----:B------:R-:W-:Y:S01]  /*0990*/  UIADD3 UR4, UR15, 0x10, URZ ;  /* 0x000000100f047890 */ /* 0x000fe2000fffe03f */
[----:B------:R-:W-:Y:S01]  /*09a0*/  MOV R83, 0xff800000 ;  /* 0xff80000000537802 */ /* 0x000fe20000000f00 */
[----:B0-----:R-:W-:Y:S01]  /*09b0*/  IMAD R18, R18, UR5, RZ ;  /* 0x0000000512127c24 */ /* 0x001fe2000f8e02ff */
[----:B------:R-:W-:-:S02]  /*09c0*/  MOV R79, RZ ;  /* 0x000000ff004f7202 */ /* 0x000fc40000000f00 */
[----:B------:R-:W-:Y:S02]  /*09d0*/  CS2R R60, SRZ ;  /* 0x00000000003c7805 */ /* 0x000fe4000001ff00 */
[----:B------:R-:W-:Y:S02]  /*09e0*/  MOV R78, 0xff800000 ;  /* 0xff800000004e7802 */ /* 0x000fe40000000f00 */
[----:B------:R-:W-:Y:S02]  /*09f0*/  CS2R R62, SRZ ;  /* 0x00000000003e7805 */ /* 0x000fe4000001ff00 */
[----:B------:R-:W-:Y:S01]  /*0a00*/  SHF.L.U32 R2, R18, 0x1, RZ ;  /* 0x0000000112027819 */ /* 0x000fe200000006ff */
[----:B-1----:R-:W-:Y:S01]  /*0a10*/  IMAD R20, R20, UR5, RZ ;  /* 0x0000000514147c24 */ /* 0x002fe2000f8e02ff */
[----:B------:R-:W-:Y:S01]  /*0a20*/  CS2R R64, SRZ ;  /* 0x0000000000407805 */ /* 0x000fe2000001ff00 */
[----:B------:R-:W-:Y:S01]  /*0a30*/  IMAD R10, R10, R21, RZ ;  /* 0x000000150a0a7224 */ /* 0x000fe200078e02ff */
[----:B------:R-:W-:Y:S01]  /*0a40*/  IADD3 R11, P0, P1, R5, UR6, R2 ;  /* 0x00000006050b7c10 */ /* 0x000fe2000f91e002 */
[C---:B------:R-:W-:Y:S01]  /*0a50*/  IMAD.SHL.U32 R4, R20.reuse, 0x2, RZ ;  /* 0x0000000214047824 */ /* 0x040fe200078e00ff */
[----:B------:R-:W-:Y:S01]  /*0a60*/  UIADD3 UR6, UR15, 0x30, URZ ;  /* 0x000000300f067890 */ /* 0x000fe2000fffe03f */
[----:B------:R-:W-:Y:S01]  /*0a70*/  IMAD.HI R20, R20, 0x2, RZ ;  /* 0x0000000214147827 */ /* 0x000fe200078e02ff */
[----:B------:R-:W-:-:S02]  /*0a80*/  SHF.L.U32 R7, R10, 0x1, RZ ;  /* 0x000000010a077819 */ /* 0x000fc400000006ff */
[----:B------:R-:W-:Y:S02]  /*0a90*/  CS2R R66, SRZ ;  /* 0x0000000000427805 */ /* 0x000fe4000001ff00 */
[----:B------:R-:W-:Y:S01]  /*0aa0*/  SGXT.U32 R2, R6, 0x3 ;  /* 0x000000030602781a */ /* 0x000fe20000000000 */
[----:B------:R-:W-:Y:S01]  /*0ab0*/  IMAD.HI R5, R10, 0x2, RZ ;  /* 0x000000020a057827 */ /* 0x000fe200078e02ff */
[----:B------:R-:W-:Y:S02]  /*0ac0*/  IADD3 R9, P2, P3, R7, UR8, R4 ;  /* 0x0000000807097c10 */ /* 0x000fe4000fb5e004 */
[----:B------:R-:W-:Y:S02]  /*0ad0*/  CS2R R68, SRZ ;  /* 0x0000000000447805 */ /* 0x000fe4000001ff00 */
[----:B------:R-:W-:Y:S01]  /*0ae0*/  SGXT.U32 R4, R8, 0x4 ;  /* 0x000000040804781a */ /* 0x000fe20000000000 */
[----:B------:R-:W-:Y:S01]  /*0af0*/  IMAD.HI R18, R18, 0x2, RZ ;  /* 0x0000000212127827 */ /* 0x000fe200078e02ff */
[----:B------:R-:W-:-:S02]  /*0b00*/  IADD3.X R24, R5, UR9, R20, P2, P3 ;  /* 0x0000000905187c10 */ /* 0x000fc400097e6414 */
[----:B------:R-:W-:Y:S01]  /*0b10*/  CS2R R70, SRZ ;  /* 0x0000000000467805 */ /* 0x000fe2000001ff00 */
[----:B------:R-:W-:Y:S01]  /*0b20*/  UMOV UR10, 0xfffffffe ;  /* 0xfffffffe000a7882 */ /* 0x000fe20000000000 */
[----:B------:R-:W-:Y:S01]  /*0b30*/  IMAD R4, R4, R19, RZ ;  /* 0x0000001304047224 */ /* 0x000fe200078e02ff */
[----:B------:R-:W-:Y:S01]  /*0b40*/  IADD3.X R6, R3, UR7, R18, P0, P1 ;  /* 0x0000000703067c10 */ /* 0x000fe200087e2412 */
[----:B--2---:R-:W-:Y:S01]  /*0b50*/  IMAD R7, R2, R25, RZ ;  /* 0x0000001902077224 */ /* 0x004fe200078e02ff */
[----:B------:R-:W-:Y:S01]  /*0b60*/  UMOV UR11, 0x7fffffdf ;  /* 0x7fffffdf000b7882 */ /* 0x000fe20000000000 */
[C---:B------:R-:W-:Y:S01]  /*0b70*/  IMAD R5, R19.reuse, UR6, RZ ;  /* 0x0000000613057c24 */ /* 0x040fe2000f8e02ff */
[----:B------:R-:W-:Y:S01]  /*0b80*/  UIADD3 UR6, UR14, 0x4000, URZ ;  /* 0x000040000e067890 */ /* 0x000fe2000fffe03f */
[----:B------:R-:W-:Y:S01]  /*0b90*/  IMAD R3, R19, 0x20, R4 ;  /* 0x0000002013037824 */ /* 0x000fe200078e0204 */
[----:B------:R-:W-:Y:S01]  /*0ba0*/  LEA R18, R25, R7, 0x3 ;  /* 0x0000000719127211 */ /* 0x000fe200078e18ff */
[----:B------:R-:W-:Y:S01]  /*0bb0*/  IMAD R2, R19, UR4, RZ ;  /* 0x0000000413027c24 */ /* 0x000fe2000f8e02ff */
[----:B------:R-:W-:Y:S01]  /*0bc0*/  USHF.R.U32.HI UR6, URZ, 0x4, UR6 ;  /* 0x000000043f067899 */ /* 0x000fe20008011606 */
[-C--:B------:R-:W-:Y:S01]  /*0bd0*/  LEA R16, P0, R4, R11.reuse, 0x1 ;  /* 0x0000000b04107211 */ /* 0x080fe200078008ff */
[----:B------:R-:W-:Y:S01]  /*0be0*/  UMOV UR4, URZ ;  /* 0x0000003f00047c82 */ /* 0x000fe20008000000 */
[-C--:B------:R-:W-:Y:S01]  /*0bf0*/  LEA R12, P2, R3, R11.reuse, 0x1 ;  /* 0x0000000b030c7211 */ /* 0x080fe200078408ff */
[----:B------:R-:W-:Y:S01]  /*0c00*/  USGXT.U32 UR6, UR6, 0xe ;  /* 0x0000000e0606789a */ /* 0x000fe20008000000 */
[----:B------:R-:W-:Y:S01]  /*0c10*/  LEA R20, R25, R18, 0x3 ;  /* 0x0000001219147211 */ /* 0x000fe200078e18ff */
[----:B------:R-:W-:Y:S01]  /*0c20*/  UMOV UR7, URZ ;  /* 0x0000003f00077c82 */ /* 0x000fe20008000000 */
[-C--:B------:R-:W-:Y:S01]  /*0c30*/  LEA.HI.X.SX32 R13, R3, R6.reuse, 0x1, P2 ;  /* 0x00000006030d7211 */ /* 0x080fe200010f0eff */
[----:B------:R-:W-:Y:S01]  /*0c40*/  UIADD3 UR8, UP0, UR6, 0x2, URZ ;  /* 0x0000000206087890 */ /* 0x000fe2000ff1e03f */
[-C--:B------:R-:W-:Y:S01]  /*0c50*/  LEA R14, P1, R2, R11.reuse, 0x1 ;  /* 0x0000000b020e7211 */ /* 0x080fe200078208ff */
[----:B------:R-:W-:Y:S01]  /*0c60*/  IMAD R3, R25, 0x8, R20 ;  /* 0x0000000819037824 */ /* 0x000fe200078e0214 */
[C---:B------:R-:W-:Y:S01]  /*0c70*/  LEA R10, P3, R5.reuse, R11, 0x1 ;  /* 0x0000000b050a7211 */ /* 0x040fe200078608ff */
[----:B------:R-:W-:Y:S01]  /*0c80*/  UIADD3.X UR9, UR4, 0x40000040, URZ, UP0, !UPT ;  /* 0x4000004004097890 */ /* 0x000fe200087fe43f */
[-C--:B------:R-:W-:Y:S01]  /*0c90*/  LEA.HI.X.SX32 R17, R4, R6.reuse, 0x1, P0 ;  /* 0x0000000604117211 */ /* 0x080fe200000f0eff */
[----:B------:R-:W-:Y:S01]  /*0ca0*/  UIADD3.64 UR10, UR6, -UR10, URZ ;  /* 0x8000000a060a7297 */ /* 0x000fe2000fffe03f */
[-C--:B------:R-:W-:Y:S01]  /*0cb0*/  LEA.HI.X.SX32 R15, R2, R6.reuse, 0x1, P1 ;  /* 0x00000006020f7211 */ /* 0x080fe200008f0eff */
[----:B------:R-:W-:Y:S01]  /*0cc0*/  UMOV UR18, UR8 ;  /* 0x0000000800127c82 */ /* 0x000fe20008000000 */
[----:B------:R-:W-:Y:S01]  /*0cd0*/  LEA.HI.X.SX32 R11, R5, R6, 0x1, P3 ;  /* 0x00000006050b7211 */ /* 0x000fe200018f0eff */
[----:B------:R-:W-:Y:S01]  /*0ce0*/  ULDC UR20, c[0x0][0x238] ;  /* 0x00008e0000147ab9 */ /* 0x000fe20000000800 */
[-C--:B------:R-:W-:Y:S01]  /*0cf0*/  LEA R8, P0, R7, R9.reuse, 0x1 ;  /* 0x0000000907087211 */ /* 0x080fe200078008ff */
[----:B------:R-:W-:Y:S01]  /*0d00*/  UMOV UR19, UR9 ;  /* 0x0000000900137c82 */ /* 0x000fe20008000000 */
[-C--:B------:R-:W-:Y:S01]  /*0d10*/  LEA R4, P2, R20, R9.reuse, 0x1 ;  /* 0x0000000914047211 */ /* 0x080fe200078408ff */
[----:B------:R-:W-:Y:S01]  /*0d20*/  UIADD3.64 UR22, UR18, 0x2, URZ ;  /* 0x0000000212167897 */ /* 0x000fe2000fffe03f */
[-C--:B------:R-:W-:Y:S01]  /*0d30*/  LEA R6, P1, R18, R9.reuse, 0x1 ;  /* 0x0000000912067211 */ /* 0x080fe200078208ff */
[----:B------:R-:W-:Y:S01]  /*0d40*/  UIADD3.64 UR26, UR18, 0x4, URZ ;  /* 0x00000004121a7897 */ /* 0x000fe2000fffe03f */
[----:B------:R-:W-:-:S02]  /*0d50*/  LEA R2, P3, R3, R9, 0x1 ;  /* 0x0000000903027211 */ /* 0x000fc400078608ff */
[-C--:B------:R-:W-:Y:S02]  /*0d60*/  LEA.HI.X.SX32 R9, R7, R24.reuse, 0x1, P0 ;  /* 0x0000001807097211 */ /* 0x080fe400000f0eff */
[-C--:B------:R-:W-:Y:S02]  /*0d70*/  LEA.HI.X.SX32 R5, R20, R24.reuse, 0x1, P2 ;  /* 0x0000001814057211 */ /* 0x080fe400010f0eff */
[-C--:B------:R-:W-:Y:S02]  /*0d80*/  LEA.HI.X.SX32 R7, R18, R24.reuse, 0x1, P1 ;  /* 0x0000001812077211 */ /* 0x080fe400008f0eff */
[----:B------:R-:W-:Y:S02]  /*0d90*/  LEA.HI.X.SX32 R3, R3, R24, 0x1, P3 ;  /* 0x0000001803037211 */ /* 0x000fe400018f0eff */
[----:B------:R-:W-:-:S07]  /*0da0*/  MOV R20, 0x3f800000 ;  /* 0x3f80000000147802 */ /* 0x000fce0000000f00 */
.L_x_1:
[----:B------:R-:W-:-:S04]  /*0db0*/  IMAD.WIDE R24, R77, 0x2, R16 ;  /* 0x000000024d187825 */ /* 0x000fc800078e0210 */
[C---:B------:R-:W-:Y:S01]  /*0dc0*/  IMAD.WIDE R26, R77.reuse, 0x2, R14 ;  /* 0x000000024d1a7825 */ /* 0x040fe200078e020e */
[----:B------:R-:W2:Y:S03]  /*0dd0*/  LDG.E.U16 R81, desc[UR16][R24.64] ;  /* 0x0000001018517981 */ /* 0x000ea6000c1e1500 */
[C---:B------:R-:W-:Y:S01]  /*0de0*/  IMAD.WIDE R28, R77.reuse, 0x2, R12 ;  /* 0x000000024d1c7825 */ /* 0x040fe200078e020c */
[----:B------:R-:W3:Y:S03]  /*0df0*/  LDG.E.U16 R85, desc[UR16][R26.64] ;  /* 0x000000101a557981 */ /* 0x000ee6000c1e1500 */
[----:B------:R-:W-:Y:S01]  /*0e00*/  IMAD.WIDE R30, R77, 0x2, R10 ;  /* 0x000000024d1e7825 */ /* 0x000fe200078e020a */
[----:B------:R-:W4:Y:S04]  /*0e10*/  LDG.E.U16 R87, desc[UR16][R28.64] ;  /* 0x000000101c577981 */ /* 0x000f28000c1e1500 */
[----:B------:R-:W5:Y:S01]  /*0e20*/  LDG.E.U16 R89, desc[UR16][R30.64] ;  /* 0x000000101e597981 */ /* 0x000f62000c1e1500 */
[----:B------:R-:W-:Y:S01]  /*0e30*/  BAR.SYNC.DEFER_BLOCKING 0x0 ;  /* 0x0000000000007b1d */ /* 0x000fe20000010000 */
[----:B------:R-:W-:-:S04]  /*0e40*/  USHF.L.U32 UR8, UR15, 0x6, URZ ;  /* 0x000000060f087899 */ /* 0x000fc8000800063f */
[----:B------:R-:W-:-:S04]  /*0e50*/  ULOP3.LUT UR8, UR8, 0x300, URZ, 0xc0, !UPT ;  /* 0x0000030008087892 */ /* 0x000fc8000f8ec03f */
[----:B------:R-:W-:-:S04]  /*0e60*/  ULEA.HI UR8, UR14, UR8, URZ, 0x1c ;  /* 0x000000080e087291 */ /* 0x000fc8000f8fe03f */
[----:B------:R-:W-:Y:S01]  /*0e70*/  ULOP3.LUT UR8, UR8, 0x3fff, URZ, 0xc0, !UPT ;  /* 0x00003fff08087892 */ /* 0x000fe2000f8ec03f */
[----:B------:R-:W-:Y:S01]  /*0e80*/  UMOV UR30, UR6 ;  /* 0x00000006001e7c82 */ /* 0x000fe20008000000 */
[----:B------:R-:W-:Y:S01]  /*0e90*/  UMOV UR31, 0x80000020 ;  /* 0x80000020001f7882 */ /* 0x000fe20000000000 */
[----:B------:R-:W-:-:S04]  /*0ea0*/  UMOV UR29, 0x40000040 ;  /* 0x40000040001d7882 */ /* 0x000fc80000000000 */
[----:B------:R-:W-:Y:S01]  /*0eb0*/  UMOV UR28, UR8 ;  /* 0x00000008001c7c82 */ /* 0x000fe20008000000 */
[----:B------:R-:W-:Y:S01]  /*0ec0*/  UMOV UR12, 0x80 ;  /* 0x00000080000c7882 */ /* 0x000fe20000000000 */
[----:B------:R-:W-:Y:S01]  /*0ed0*/  UMOV UR13, 0x40000040 ;  /* 0x40000040000d7882 */ /* 0x000fe20000000000 */
[----:B------:R-:W-:Y:S02]  /*0ee0*/  UMOV UR9, URZ ;  /* 0x0000003f00097c82 */ /* 0x000fe40008000000 */
[----:B------:R-:W-:Y:S01]  /*0ef0*/  UIADD3.64 UR8, UR8, UR12, URZ ;  /* 0x0000000c08087297 */ /* 0x000fe2000fffe03f */
[----:B--2---:R-:W-:Y:S04]  /*0f00*/  STS.U16 [R74+UR14+0x4000], R81 ;  /* 0x004000514a007988 */ /* 0x004fe8000800040e */
[----:B---3--:R0:W-:Y:S04]  /*0f10*/  STS.U16 [R74+UR14+0x4400], R85 ;  /* 0x004400554a007988 */ /* 0x0081e8000800040e */
[----:B----4-:R1:W-:Y:S04]  /*0f20*/  STS.U16 [R74+UR14+0x4800], R87 ;  /* 0x004800574a007988 */ /* 0x0103e8000800040e */
[----:B-----5:R2:W-:Y:S01]  /*0f30*/  STS.U16 [R74+UR14+0x4c00], R89 ;  /* 0x004c00594a007988 */ /* 0x0205e2000800040e */
[----:B------:R3:W-:Y:S06]  /*0f40*/  MEMBAR.ALL.CTA ;  /* 0x0000000000007992 */ /* 0x0007ec0000008000 */
[----:B---3--:R-:W3:Y:S02]  /*0f50*/  FENCE.VIEW.ASYNC.S ;  /* 0x00000000000073c6 */ /* 0x008ee40000000000 */
[----:B---3--:R-:W-:Y:S06]  /*0f60*/  BAR.SYNC.DEFER_BLOCKING 0x0 ;  /* 0x0000000000007b1d */ /* 0x008fec0000010000 */
[----:B------:R-:W-:-:S06]  /*0f70*/  WARPGROUP.ARRIVE ;  /* 0x00000000000079c5 */ /* 0x000fcc0000000000 */
[----:B------:R-:W-:Y:S01]  /*0f80*/  HGMMA.64x64x16.F32.BF16 R24, gdesc[UR28].tnspA, RZ, !UPT ;  /* 0x20e000001c1879f0 */ /* 0x000fe2000c7018ff */
[----:B0-----:R-:W-:-:S04]  /*0f90*/  IMAD.WIDE R84, R79, 0x2, R6 ;  /* 0x000000024f547825 */ /* 0x001fc800078e0206 */
[C---:B-1----:R-:W-:Y:S02]  /*0fa0*/  IMAD.WIDE R86, R79.reuse, 0x2, R4 ;  /* 0x000000024f567825 */ /* 0x042fe400078e0204 */
[----:B------:R-:W3:Y:S02]  /*0fb0*/  LDG.E.U16 R84, desc[UR16][R84.64] ;  /* 0x0000001054547981 */ /* 0x000ee4000c1e1500 */
[C---:B--2---:R-:W-:Y:S02]  /*0fc0*/  IMAD.WIDE R88, R79.reuse, 0x2, R2 ;  /* 0x000000024f587825 */ /* 0x044fe400078e0202 */
[----:B------:R-:W2:Y:S02]  /*0fd0*/  LDG.E.U16 R86, desc[UR16][R86.64] ;  /* 0x0000001056567981 */ /* 0x000ea4000c1e1500 */
[----:B------:R-:W-:Y:S02]  /*0fe0*/  IMAD.WIDE R80, R79, 0x2, R8 ;  /* 0x000000024f507825 */ /* 0x000fe400078e0208 */
[----:B------:R-:W4:Y:S04]  /*0ff0*/  LDG.E.U16 R88, desc[UR16][R88.64] ;  /* 0x0000001058587981 */ /* 0x000f28000c1e1500 */
[----:B------:R0:W5:Y:S01]  /*1000*/  LDG.E.U16 R82, desc[UR16][R80.64] ;  /* 0x0000001050527981 */ /* 0x000162000c1e1500 */
[----:B------:R-:W-:Y:S03]  /*1010*/  HGMMA.64x64x16.F32.BF16 R24, gdesc[UR8].tnspA, R24, gsb0 ;  /* 0x20e00000081879f0 */ /* 0x000fe60008001818 */
[----:B------:R-:W-:-:S02]  /*1020*/  WARPGROUP.DEPBAR.LE gsb0, 0x0 ;  /* 0x00008000000079c5 */ /* 0x000fc40000010000 */
[----:B------:R-:W-:Y:S01]  /*1030*/  FMUL R18, R24, UR20 ;  /* 0x0000001418127c20 */ /* 0x000fe20008400000 */
[----:B------:R-:W-:Y:S01]  /*1040*/  FMUL R91, R25, UR20 ;  /* 0x00000014195b7c20 */ /* 0x000fe20008400000 */
[----:B------:R-:W-:Y:S04]  /*1050*/  BAR.SYNC.DEFER_BLOCKING 0x0 ;  /* 0x0000000000007b1d */ /* 0x000fe80000010000 */
[----:B------:R-:W-:Y:S01]  /*1060*/  FMNMX R91, R18, R91, !PT ;  /* 0x0000005b125b7209 */ /* 0x000fe20007800000 */
[----:B------:R-:W-:-:S05]  /*1070*/  FMUL R18, R28, UR20 ;  /* 0x000000141c127c20 */ /* 0x000fca0008400000 */
        /* <DEDUP_REMOVED lines=25> */
[----:B------:R-:W-:Y:S01]  /*1210*/  FMUL R18, R53, UR20 ;  /* 0x0000001435127c20 */ /* 0x000fe20008400000 */
[----:B0-----:R-:W-:-:S04]  /*1220*/  FMUL R81, R27, UR20 ;  /* 0x000000141b517c20 */ /* 0x001fc80008400000 */
[----:B------:R-:W-:Y:S01]  /*1230*/  FMNMX R91, R18, R91, !PT ;  /* 0x0000005b125b7209 */ /* 0x000fe20007800000 */
[----:B------:R-:W-:-:S04]  /*1240*/  FMUL R18, R26, UR20 ;  /* 0x000000141a127c20 */ /* 0x000fc80008400000 */
[----:B------:R-:W0:Y:S01]  /*1250*/  SHFL.BFLY PT, R80, R91, 0x2, 0x1f ;  /* 0x0c401f005b507f89 */ /* 0x000e2200000e0000 */
        /* <DEDUP_REMOVED lines=8> */
[----:B0-----:R-:W-:-:S04]  /*12e0*/  FMNMX R85, R91, R80, !PT ;  /* 0x000000505b557209 */ /* 0x001fc80007800000 */
[----:B------:R-:W-:Y:S01]  /*12f0*/  FMNMX R81, R18, R81, !PT ;  /* 0x0000005112517209 */ /* 0x000fe20007800000 */
[----:B------:R-:W-:Y:S01]  /*1300*/  FMUL R18, R38, UR20 ;  /* 0x0000001426127c20 */ /* 0x000fe20008400000 */
[----:B------:R-:W0:Y:S04]  /*1310*/  SHFL.BFLY PT, R80, R85, 0x1, 0x1f ;  /* 0x0c201f0055507f89 */ /* 0x000e2800000e0000 */
[----:B------:R-:W-:Y:S01]  /*1320*/  FMNMX R81, R18, R81, !PT ;  /* 0x0000005112517209 */ /* 0x000fe20007800000 */
[----:B------:R-:W-:-:S05]  /*1330*/  FMUL R18, R39, UR20 ;  /* 0x0000001427127c20 */ /* 0x000fca0008400000 */
[----:B------:R-:W-:Y:S01]  /*1340*/  FMNMX R81, R18, R81, !PT ;  /* 0x0000005112517209 */ /* 0x000fe20007800000 */
[----:B------:R-:W-:-:S05]  /*1350*/  FMUL R18, R42, UR20 ;  /* 0x000000142a127c20 */ /* 0x000fca0008400000 */
[----:B------:R-:W-:Y:S01]  /*1360*/  FMNMX R81, R18, R81, !PT ;  /* 0x0000005112517209 */ /* 0x000fe20007800000 */
[----:B------:R-:W-:-:S05]  /*1370*/  FMUL R18, R43, UR20 ;  /* 0x000000142b127c20 */ /* 0x000fca0008400000 */
[----:B------:R-:W-:Y:S02]  /*1380*/  FMNMX R81, R18, R81, !PT ;  /* 0x0000005112517209 */ /* 0x000fe40007800000 */
[----:B0-----:R-:W-:Y:S01]  /*1390*/  FMNMX R18, R85, R80, !PT ;  /* 0x0000005055127209 */ /* 0x001fe20007800000 */
        /* <DEDUP_REMOVED lines=9> */
[----:B------:R-:W-:-:S04]  /*1430*/  FMNMX R18, R18, R83, !PT ;  /* 0x0000005312127209 */ /* 0x000fc80007800000 */
[----:B------:R-:W-:Y:S01]  /*1440*/  FMNMX R81, R80, R81, !PT ;  /* 0x0000005150517209 */ /* 0x000fe20007800000 */
[----:B------:R-:W-:Y:S01]  /*1450*/  FMUL R80, R55, UR20 ;  /* 0x0000001437507c20 */ /* 0x000fe20008400000 */
[----:B------:R-:W-:-:S04]  /*1460*/  FFMA R85, R32, UR20, -R18 ;  /* 0x0000001420557c23 */ /* 0x000fc80008000812 */
[----:B------:R-:W-:Y:S01]  /*1470*/  FMNMX R32, R80, R81, !PT ;  /* 0x0000005150207209 */ /* 0x000fe20007800000 */
[----:B------:R-:W-:-:S04]  /*1480*/  FMUL R87, R85, 1.4426950216293334961 ;  /* 0x3fb8aa3b55577820 */ /* 0x000fc80000400000 */
[----:B------:R-:W0:Y:S01]  /*1490*/  SHFL.BFLY PT, R85, R32, 0x2, 0x1f ;  /* 0x0c401f0020557f89 */ /* 0x000e2200000e0000 */
[--C-:B------:R-:W-:Y:S01]  /*14a0*/  FFMA R36, R36, UR20, -R18.reuse ;  /* 0x0000001424247c23 */ /* 0x100fe20008000812 */
[----:B------:R-:W-:-:S03]  /*14b0*/  FFMA R80, R33, UR20, -R18 ;  /* 0x0000001421507c23 */ /* 0x000fc60008000812 */
[----:B------:R-:W-:Y:S01]  /*14c0*/  FMUL R81, R36, 1.4426950216293334961 ;  /* 0x3fb8aa3b24517820 */ /* 0x000fe20000400000 */
[--C-:B------:R-:W-:Y:S01]  /*14d0*/  FFMA R36, R40, UR20, -R18.reuse ;  /* 0x0000001428247c23 */ /* 0x100fe20008000812 */
[----:B------:R1:W-:Y:S03]  /*14e0*/  MUFU.EX2 R33, R87 ;  /* 0x0000005700217308 */ /* 0x0003e60000000800 */
[----:B-1----:R-:W-:Y:S01]  /*14f0*/  FMUL R87, R36, 1.4426950216293334961 ;  /* 0x3fb8aa3b24577820 */ /* 0x002fe20000400000 */
[----:B------:R-:W-:Y:S01]  /*1500*/  FFMA R36, R41, UR20, -R18 ;  /* 0x0000001429247c23 */ /* 0x000fe20008000812 */
[----:B0-----:R-:W-:-:S05]  /*1510*/  FMNMX R85, R32, R85, !PT ;  /* 0x0000005520557209 */ /* 0x001fca0007800000 */
[----:B------:R-:W0:Y:S01]  /*1520*/  SHFL.BFLY PT, R32, R85, 0x1, 0x1f ;  /* 0x0c201f0055207f89 */ /* 0x000e2200000e0000 */
[----:B------:R-:W-:Y:S01]  /*1530*/  FMUL R89, R36, 1.4426950216293334961 ;  /* 0x3fb8aa3b24597820 */ /* 0x000fe20000400000 */
[----:B------:R-:W-:-:S04]  /*1540*/  FFMA R36, R44, UR20, -R18 ;  /* 0x000000142c247c23 */ /* 0x000fc80008000812 */
[----:B------:R-:W-:Y:S01]  /*1550*/  FMUL R90, R36, 1.4426950216293334961 ;  /* 0x3fb8aa3b245a7820 */ /* 0x000fe20000400000 */
[--C-:B------:R-:W-:Y:S01]  /*1560*/  FFMA R36, R45, UR20, -R18.reuse ;  /* 0x000000142d247c23 */ /* 0x100fe20008000812 */
[----:B------:R-:W-:-:S03]  /*1570*/  FFMA R37, R37, UR20, -R18 ;  /* 0x0000001425257c23 */ /* 0x000fc60008000812 */
[----:B------:R-:W-:Y:S01]  /*1580*/  FMUL R91, R36, 1.4426950216293334961 ;  /* 0x3fb8aa3b245b7820 */ /* 0x000fe20000400000 */
[--C-:B------:R-:W-:Y:S01]  /*1590*/  FFMA R36, R48, UR20, -R18.reuse ;  /* 0x0000001430247c23 */ /* 0x100fe20008000812 */
[----:B------:R-:W-:Y:S01]  /*15a0*/  FMUL R37, R37, 1.4426950216293334961 ;  /* 0x3fb8aa3b25257820 */ /* 0x000fe20000400000 */
[----:B------:R1:W-:Y:S02]  /*15b0*/  MUFU.EX2 R41, R87 ;  /* 0x0000005700297308 */ /* 0x0003e40000000800 */
[----:B-1----:R-:W-:Y:S01]  /*15c0*/  FMUL R87, R36, 1.4426950216293334961 ;  /* 0x3fb8aa3b24577820 */ /* 0x002fe20000400000 */
[----:B------:R-:W-:-:S05]  /*15d0*/  FFMA R36, R49, UR20, -R18 ;  /* 0x0000001431247c23 */ /* 0x000fca0008000812 */
[----:B------:R0:W-:Y:S08]  /*15e0*/  MUFU.EX2 R40, R37 ;  /* 0x0000002500287308 */ /* 0x0001f00000000800 */
[----:B------:R1:W-:Y:S01]  /*15f0*/  MUFU.EX2 R44, R89 ;  /* 0x00000059002c7308 */ /* 0x0003e20000000800 */
[----:B0-----:R-:W-:Y:S01]  /*1600*/  FMNMX R37, R85, R32, !PT ;  /* 0x0000002055257209 */ /* 0x001fe20007800000 */
[----:B------:R-:W-:-:S03]  /*1610*/  FFMA R32, R53, UR20, -R18 ;  /* 0x0000001435207c23 */ /* 0x000fc60008000812 */
[----:B------:R-:W-:Y:S01]  /*1620*/  FMNMX R53, R37, R78, !PT ;  /* 0x0000004e25357209 */ /* 0x000fe20007800000 */
[----:B-1----:R-:W-:Y:S01]  /*1630*/  FMUL R89, R36, 1.4426950216293334961 ;  /* 0x3fb8aa3b24597820 */ /* 0x002fe20000400000 */
[----:B------:R-:W-:-:S03]  /*1640*/  FFMA R36, R52, UR20, -R18 ;  /* 0x0000001434247c23 */ /* 0x000fc60008000812 */
[----:B------:R-:W-:Y:S01]  /*1650*/  FFMA R26, R26, UR20, -R53 ;  /* 0x000000141a1a7c23 */ /* 0x000fe20008000835 */
[----:B------:R-:W-:Y:S01]  /*1660*/  FMUL R85, R36, 1.4426950216293334961 ;  /* 0x3fb8aa3b24557820 */ /* 0x000fe20000400000 */
[----:B------:R-:W-:-:S04]  /*1670*/  FADD R36, -R18, R83 ;  /* 0x0000005312247221 */ /* 0x000fc80000000100 */
[----:B------:R-:W-:Y:S01]  /*1680*/  FMUL R83, R36, 1.4426950216293334961 ;  /* 0x3fb8aa3b24537820 */ /* 0x000fe20000400000 */
[----:B------:R-:W-:Y:S01]  /*1690*/  FMUL R36, R26, 1.4426950216293334961 ;  /* 0x3fb8aa3b1a247820 */ /* 0x000fe20000400000 */
[----:B------:R-:W-:-:S04]  /*16a0*/  FFMA R26, R27, UR20, -R53 ;  /* 0x000000141b1a7c23 */ /* 0x000fc80008000835 */
[----:B------:R-:W-:Y:S01]  /*16b0*/  FMUL R37, R26, 1.4426950216293334961 ;  /* 0x3fb8aa3b1a257820 */ /* 0x000fe20000400000 */
[--C-:B------:R-:W-:Y:S01]  /*16c0*/  FFMA R26, R30, UR20, -R53.reuse ;  /* 0x000000141e1a7c23 */ /* 0x100fe20008000835 */
[----:B------:R0:W-:Y:S01]  /*16d0*/  MUFU.EX2 R52, R89 ;  /* 0x0000005900347308 */ /* 0x0001e20000000800 */
[----:B------:R-:W-:Y:S02]  /*16e0*/  FMUL R32, R32, 1.4426950216293334961 ;  /* 0x3fb8aa3b20207820 */ /* 0x000fe40000400000 */
[----:B0-----:R-:W-:Y:S01]  /*16f0*/  FMUL R89, R26, 1.4426950216293334961 ;  /* 0x3fb8aa3b1a597820 */ /* 0x001fe20000400000 */
[----:B------:R-:W-:-:S04]  /*1700*/  FFMA R26, R31, UR20, -R53 ;  /* 0x000000141f1a7c23 */ /* 0x000fc80008000835 */
[----:B------:R-:W-:Y:S01]  /*1710*/  MUFU.EX2 R45, R90 ;  /* 0x0000005a002d7308 */ /* 0x000fe20000000800 */
[----:B------:R-:W-:-:S07]  /*1720*/  FMUL R26, R26, 1.4426950216293334961 ;  /* 0x3fb8aa3b1a1a7820 */ /* 0x000fce0000400000 */
[----:B------:R-:W-:Y:S01]  /*1730*/  MUFU.EX2 R90, R32 ;  /* 0x00000020005a7308 */ /* 0x000fe20000000800 */
[----:B------:R-:W-:-:S07]  /*1740*/  FFMA R35, R35, UR20, -R53 ;  /* 0x0000001423237c23 */ /* 0x000fce0008000835 */
[----:B------:R0:W-:Y:S02]  /*1750*/  MUFU.EX2 R32, R26 ;  /* 0x0000001a00207308 */ /* 0x0001e40000000800 */
[----:B0-----:R-:W-:-:S06]  /*1760*/  FFMA R26, R42, UR20, -R53 ;  /* 0x000000142a1a7c23 */ /* 0x001fcc0008000835 */
[----:B------:R0:W-:Y:S01]  /*1770*/  MUFU.EX2 R27, R36 ;  /* 0x00000024001b7308 */ /* 0x0001e20000000800 */
[----:B------:R-:W-:Y:S01]  /*1780*/  FMUL R35, R35, 1.4426950216293334961 ;  /* 0x3fb8aa3b23237820 */ /* 0x000fe20000400000 */
[--C-:B------:R-:W-:Y:S01]  /*1790*/  FFMA R38, R38, UR20, -R53.reuse ;  /* 0x0000001426267c23 */ /* 0x100fe20008000835 */
[----:B-----5:R1:W-:Y:S01]  /*17a0*/  STS.U16 [R73+UR14+0x4000], R82 ;  /* 0x0040005249007988 */ /* 0x0203e2000800040e */
[----:B0-----:R-:W-:Y:S01]  /*17b0*/  FMUL R36, R26, 1.4426950216293334961 ;  /* 0x3fb8aa3b1a247820 */ /* 0x001fe20000400000 */
[----:B------:R-:W-:-:S03]  /*17c0*/  FFMA R26, R43, UR20, -R53 ;  /* 0x000000142b1a7c23 */ /* 0x000fc60008000835 */
[----:B------:R0:W5:Y:S01]  /*17d0*/  MUFU.EX2 R30, R37 ;  /* 0x00000025001e7308 */ /* 0x0001620000000800 */
[----:B---3--:R-:W-:Y:S04]  /*17e0*/  STS.U16 [R73+UR14+0x4400], R84 ;  /* 0x0044005449007988 */ /* 0x008fe8000800040e */
[----:B--2---:R-:W-:Y:S01]  /*17f0*/  STS.U16 [R73+UR14+0x4800], R86 ;  /* 0x0048005649007988 */ /* 0x004fe2000800040e */
[----:B0-----:R-:W-:Y:S01]  /*1800*/  FMUL R37, R26, 1.4426950216293334961 ;  /* 0x3fb8aa3b1a257820 */ /* 0x001fe20000400000 */
[--C-:B------:R-:W-:Y:S02]  /*1810*/  FFMA R26, R46, UR20, -R53.reuse ;  /* 0x000000142e1a7c23 */ /* 0x100fe40008000835 */
[----:B----4-:R-:W-:Y:S01]  /*1820*/  STS.U16 [R73+UR14+0x4c00], R88 ;  /* 0x004c005849007988 */ /* 0x010fe2000800040e */
[----:B------:R-:W-:Y:S01]  /*1830*/  MUFU.EX2 R49, R87 ;  /* 0x0000005700317308 */ /* 0x000fe20000000800 */
[----:B------:R0:W-:Y:S06]  /*1840*/  MEMBAR.ALL.CTA ;  /* 0x0000000000007992 */ /* 0x0001ec0000008000 */
[----:B0-----:R-:W0:Y:S01]  /*1850*/  FENCE.VIEW.ASYNC.S ;  /* 0x00000000000073c6 */ /* 0x001e220000000000 */
[--C-:B------:R-:W-:Y:S01]  /*1860*/  FFMA R24, R24, UR20, -R18.reuse ;  /* 0x0000001418187c23 */ /* 0x100fe20008000812 */
[--C-:B------:R-:W-:Y:S01]  /*1870*/  FFMA R25, R25, UR20, -R18.reuse ;  /* 0x0000001419197c23 */ /* 0x100fe20008000812 */
[----:B------:R-:W-:Y:S01]  /*1880*/  FMUL R38, R38, 1.4426950216293334961 ;  /* 0x3fb8aa3b26267820 */ /* 0x000fe20000400000 */
[----:B------:R2:W-:Y:S01]  /*1890*/  MUFU.EX2 R87, R35 ;  /* 0x0000002300577308 */ /* 0x0005e20000000800 */
[--C-:B------:R-:W-:Y:S01]  /*18a0*/  FFMA R39, R39, UR20, -R53.reuse ;  /* 0x0000001427277c23 */ /* 0x100fe20008000835 */
[----:B------:R-:W-:Y:S01]  /*18b0*/  FMUL R24, R24, 1.4426950216293334961 ;  /* 0x3fb8aa3b18187820 */ /* 0x000fe20000400000 */
[----:B------:R-:W-:Y:S01]  /*18c0*/  FMUL R25, R25, 1.4426950216293334961 ;  /* 0x3fb8aa3b19197820 */ /* 0x000fe20000400000 */
[----:B------:R-:W-:Y:S01]  /*18d0*/  FFMA R28, R28, UR20, -R18 ;  /* 0x000000141c1c7c23 */ /* 0x000fe20008000812 */
[----:B--2---:R-:W-:Y:S01]  /*18e0*/  FMUL R35, R26, 1.4426950216293334961 ;  /* 0x3fb8aa3b1a237820 */ /* 0x004fe20000400000 */
[----:B------:R-:W-:-:S02]  /*18f0*/  FFMA R26, R47, UR20, -R53 ;  /* 0x000000142f1a7c23 */ /* 0x000fc40008000835 */
[----:B------:R-:W-:Y:S01]  /*1900*/  MUFU.EX2 R31, R89 ;  /* 0x00000059001f7308 */ /* 0x000fe20000000800 */
[----:B------:R-:W-:Y:S01]  /*1910*/  FMUL R39, R39, 1.4426950216293334961 ;  /* 0x3fb8aa3b27277820 */ /* 0x000fe20000400000 */
[----:B------:R-:W-:Y:S01]  /*1920*/  FMUL R28, R28, 1.4426950216293334961 ;  /* 0x3fb8aa3b1c1c7820 */ /* 0x000fe20000400000 */
[----:B------:R-:W-:-:S05]  /*1930*/  FFMA R29, R29, UR20, -R18 ;  /* 0x000000141d1d7c23 */ /* 0x000fca0008000812 */
[----:B------:R2:W-:Y:S01]  /*1940*/  MUFU.EX2 R89, R38 ;  /* 0x0000002600597308 */ /* 0x0005e20000000800 */
[----:B------:R-:W-:Y:S01]  /*1950*/  FMUL R29, R29, 1.4426950216293334961 ;  /* 0x3fb8aa3b1d1d7820 */ /* 0x000fe20000400000 */
[----:B--2---:R-:W-:Y:S01]  /*1960*/  FMUL R38, R26, 1.4426950216293334961 ;  /* 0x3fb8aa3b1a267820 */ /* 0x004fe20000400000 */
[----:B------:R-:W-:-:S05]  /*1970*/  FFMA R26, R50, UR20, -R53 ;  /* 0x00000014321a7c23 */ /* 0x000fca0008000835 */
[----:B------:R2:W-:Y:S01]  /*1980*/  MUFU.EX2 R42, R39 ;  /* 0x00000027002a7308 */ /* 0x0005e20000000800 */
[----:B------:R-:W-:-:S07]  /*1990*/  FFMA R34, R34, UR20, -R53 ;  /* 0x0000001422227c23 */ /* 0x000fce0008000835 */
[----:B------:R-:W-:Y:S01]  /*19a0*/  MUFU.EX2 R24, R24 ;  /* 0x0000001800187308 */ /* 0x000fe20000000800 */
[----:B--2---:R-:W-:Y:S01]  /*19b0*/  FMUL R39, R26, 1.4426950216293334961 ;  /* 0x3fb8aa3b1a277820 */ /* 0x004fe20000400000 */
[----:B------:R-:W-:-:S06]  /*19c0*/  FFMA R26, R51, UR20, -R53 ;  /* 0x00000014331a7c23 */ /* 0x000fcc0008000835 */
[----:B------:R-:W2:Y:S01]  /*19d0*/  MUFU.EX2 R25, R25 ;  /* 0x0000001900197308 */ /* 0x000ea20000000800 */
[----:B------:R-:W-:Y:S01]  /*19e0*/  FMUL R80, R80, 1.4426950216293334961 ;  /* 0x3fb8aa3b50507820 */ /* 0x000fe20000400000 */
[----:B------:R-:W-:-:S06]  /*19f0*/  FMUL R34, R34, 1.4426950216293334961 ;  /* 0x3fb8aa3b22227820 */ /* 0x000fcc0000400000 */
[----:B------:R3:W-:Y:S08]  /*1a00*/  MUFU.EX2 R46, R37 ;  /* 0x00000025002e7308 */ /* 0x0007f00000000800 */
[----:B------:R-:W4:Y:S01]  /*1a10*/  MUFU.EX2 R28, R28 ;  /* 0x0000001c001c7308 */ /* 0x000f220000000800 */
[----:B---3--:R-:W-:-:S07]  /*1a20*/  FADD R37, -R53, R78 ;  /* 0x0000004e35257221 */ /* 0x008fce0000000100 */
[----:B------:R3:W-:Y:S01]  /*1a30*/  MUFU.EX2 R43, R36 ;  /* 0x00000024002b7308 */ /* 0x0007e20000000800 */
[----:B------:R-:W-:-:S07]  /*1a40*/  FMUL R37, R37, 1.4426950216293334961 ;  /* 0x3fb8aa3b25257820 */ /* 0x000fce0000400000 */
[----:B------:R1:W-:Y:S01]  /*1a50*/  MUFU.EX2 R47, R35 ;  /* 0x00000023002f7308 */ /* 0x0003e20000000800 */
[----:B---3--:R-:W-:Y:S01]  /*1a60*/  FMUL R36, R26, 1.4426950216293334961 ;  /* 0x3fb8aa3b1a247820 */ /* 0x008fe20000400000 */
[--C-:B------:R-:W-:Y:S01]  /*1a70*/  FFMA R26, R54, UR20, -R53.reuse ;  /* 0x00000014361a7c23 */ /* 0x100fe20008000835 */
[----:B-1----:R-:W-:-:S05]  /*1a80*/  FFMA R35, R55, UR20, -R53 ;  /* 0x0000001437237c23 */ /* 0x002fca0008000835 */
[----:B------:R-:W1:Y:S01]  /*1a90*/  MUFU.EX2 R29, R29 ;  /* 0x0000001d001d7308 */ /* 0x000e620000000800 */
[----:B------:R-:W-:Y:S01]  /*1aa0*/  FMUL R26, R26, 1.4426950216293334961 ;  /* 0x3fb8aa3b1a1a7820 */ /* 0x000fe20000400000 */
[----:B------:R-:W-:-:S06]  /*1ab0*/  FMUL R35, R35, 1.4426950216293334961 ;  /* 0x3fb8aa3b23237820 */ /* 0x000fcc0000400000 */
[----:B------:R-:W-:Y:S08]  /*1ac0*/  MUFU.EX2 R48, R91 ;  /* 0x0000005b00307308 */ /* 0x000ff00000000800 */
[----:B------:R-:W3:Y:S08]  /*1ad0*/  MUFU.EX2 R83, R83 ;  /* 0x0000005300537308 */ /* 0x000ef00000000800 */
[----:B------:R-:W0:Y:S08]  /*1ae0*/  MUFU.EX2 R91, R37 ;  /* 0x00000025005b7308 */ /* 0x000e300000000800 */
[----:B------:R-:W0:Y:S08]  /*1af0*/  MUFU.EX2 R80, R80 ;  /* 0x0000005000507308 */ /* 0x000e300000000800 */
[----:B------:R-:W0:Y:S08]  /*1b00*/  MUFU.EX2 R34, R34 ;  /* 0x0000002200227308 */ /* 0x000e300000000800 */
[----:B------:R-:W0:Y:S08]  /*1b10*/  MUFU.EX2 R81, R81 ;  /* 0x0000005100517308 */ /* 0x000e300000000800 */
[----:B------:R-:W0:Y:S08]  /*1b20*/  MUFU.EX2 R85, R85 ;  /* 0x0000005500557308 */ /* 0x000e300000000800 */
[----:B------:R5:W0:Y:S08]  /*1b30*/  MUFU.EX2 R50, R38 ;  /* 0x0000002600327308 */ /* 0x000a300000000800 */
[----:B------:R2:W-:Y:S01]  /*1b40*/  MUFU.EX2 R51, R39 ;  /* 0x0000002700337308 */ /* 0x0005e20000000800 */
[----:B-----5:R-:W-:-:S07]  /*1b50*/  FADD R38, R27, R30 ;  /* 0x0000001e1b267221 */ /* 0x020fce0000000000 */
[----:B------:R4:W5:Y:S01]  /*1b60*/  MUFU.EX2 R54, R36 ;  /* 0x0000002400367308 */ /* 0x0009620000000800 */
[----:B--2---:R-:W-:-:S07]  /*1b70*/  FADD R39, R24, R25 ;  /* 0x0000001918277221 */ /* 0x004fce0000000000 */
[----:B------:R2:W-:Y:S01]  /*1b80*/  MUFU.EX2 R55, R26 ;  /* 0x0000001a00377308 */ /* 0x0005e20000000800 */
[----:B----4-:R-:W-:-:S07]  /*1b90*/  FADD R36, R28, R39 ;  /* 0x000000271c247221 */ /* 0x010fce0000000000 */
[----:B------:R4:W5:Y:S01]  /*1ba0*/  MUFU.EX2 R78, R35 ;  /* 0x00000023004e7308 */ /* 0x0009620000000800 */
[----:B------:R-:W-:Y:S01]  /*1bb0*/  FADD R39, R31, R38 ;  /* 0x000000261f277221 */ /* 0x000fe20000000000 */
[----:B-1----:R-:W-:Y:S01]  /*1bc0*/  FADD R36, R29, R36 ;  /* 0x000000241d247221 */ /* 0x002fe20000000000 */
[----:B------:R-:W-:Y:S02]  /*1bd0*/  F2FP.BF16.F32.PACK_AB R24, R25, R24 ;  /* 0x000000181918723e */ /* 0x000fe400000010ff */
[----:B------:R-:W-:Y:S01]  /*1be0*/  FADD R39, R32, R39 ;  /* 0x0000002720277221 */ /* 0x000fe20000000000 */
[----:B--2---:R-:W-:Y:S01]  /*1bf0*/  F2FP.BF16.F32.PACK_AB R26, R29, R28 ;  /* 0x0000001c1d1a723e */ /* 0x004fe200000010ff */
[----:B---3--:R-:W-:Y:S01]  /*1c00*/  FMUL R56, R56, R83 ;  /* 0x0000005338387220 */ /* 0x008fe20000400000 */
[----:B------:R-:W-:Y:S01]  /*1c10*/  F2FP.BF16.F32.PACK_AB R25, R30, R27 ;  /* 0x0000001b1e19723e */ /* 0x000fe200000010ff */
[-C--:B------:R-:W-:Y:S01]  /*1c20*/  FMUL R57, R57, R83.reuse ;  /* 0x0000005339397220 */ /* 0x080fe20000400000 */
[-C--:B------:R-:W-:Y:S01]  /*1c30*/  FMUL R60, R60, R83.reuse ;  /* 0x000000533c3c7220 */ /* 0x080fe20000400000 */
[-C--:B------:R-:W-:Y:S01]  /*1c40*/  FMUL R61, R61, R83.reuse ;  /* 0x000000533d3d7220 */ /* 0x080fe20000400000 */
[-C--:B------:R-:W-:Y:S01]  /*1c50*/  FMUL R64, R64, R83.reuse ;  /* 0x0000005340407220 */ /* 0x080fe20000400000 */
[-C--:B------:R-:W-:Y:S01]  /*1c60*/  FMUL R65, R65, R83.reuse ;  /* 0x0000005341417220 */ /* 0x080fe20000400000 */
[----:B------:R-:W-:Y:S01]  /*1c70*/  FMUL R68, R68, R83 ;  /* 0x0000005344447220 */ /* 0x000fe20000400000 */
[-C--:B0-----:R-:W-:Y:S01]  /*1c80*/  FMUL R58, R58, R91.reuse ;  /* 0x0000005b3a3a7220 */ /* 0x081fe20000400000 */
[-C--:B------:R-:W-:Y:S01]  /*1c90*/  FMUL R59, R59, R91.reuse ;  /* 0x0000005b3b3b7220 */ /* 0x080fe20000400000 */
[-C--:B------:R-:W-:Y:S01]  /*1ca0*/  FMUL R62, R62, R91.reuse ;  /* 0x0000005b3e3e7220 */ /* 0x080fe20000400000 */
[-C--:B------:R-:W-:Y:S01]  /*1cb0*/  FMUL R63, R63, R91.reuse ;  /* 0x0000005b3f3f7220 */ /* 0x080fe20000400000 */
[-C--:B------:R-:W-:Y:S01]  /*1cc0*/  FMUL R66, R66, R91.reuse ;  /* 0x0000005b42427220 */ /* 0x080fe20000400000 */
[-C--:B------:R-:W-:Y:S01]  /*1cd0*/  FMUL R67, R67, R91.reuse ;  /* 0x0000005b43437220 */ /* 0x080fe20000400000 */
[----:B------:R-:W-:Y:S01]  /*1ce0*/  FMUL R70, R70, R91 ;  /* 0x0000005b46467220 */ /* 0x000fe20000400000 */
[----:B------:R-:W-:Y:S01]  /*1cf0*/  FMUL R69, R69, R83 ;  /* 0x0000005345457220 */ /* 0x000fe20000400000 */
[----:B------:R-:W-:Y:S01]  /*1d00*/  FMUL R71, R71, R91 ;  /* 0x0000005b47477220 */ /* 0x000fe20000400000 */
[----:B------:R-:W-:Y:S01]  /*1d10*/  F2FP.BF16.F32.PACK_AB R27, R32, R31 ;  /* 0x0000001f201b723e */ /* 0x000fe200000010ff */
[----:B------:R-:W-:Y:S01]  /*1d20*/  FADD R93, R33, R36 ;  /* 0x00000024215d7221 */ /* 0x000fe20000000000 */
[----:B------:R-:W-:Y:S01]  /*1d30*/  F2FP.BF16.F32.PACK_AB R28, R80, R33 ;  /* 0x00000021501c723e */ /* 0x000fe200000010ff */
[----:B------:R-:W-:Y:S01]  /*1d40*/  FADD R82, R34, R39 ;  /* 0x0000002722527221 */ /* 0x000fe20000000000 */
[----:B------:R-:W-:-:S02]  /*1d50*/  F2FP.BF16.F32.PACK_AB R29, R87, R34 ;  /* 0x00000022571d723e */ /* 0x000fc400000010ff */
[----:B------:R-:W-:Y:S02]  /*1d60*/  F2FP.BF16.F32.PACK_AB R30, R40, R81 ;  /* 0x00000051281e723e */ /* 0x000fe400000010ff */
[----:B------:R-:W-:Y:S02]  /*1d70*/  F2FP.BF16.F32.PACK_AB R32, R44, R41 ;  /* 0x000000292c20723e */ /* 0x000fe400000010ff */
[----:B------:R-:W-:Y:S02]  /*1d80*/  F2FP.BF16.F32.PACK_AB R34, R48, R45 ;  /* 0x0000002d3022723e */ /* 0x000fe400000010ff */
[----:B------:R-:W-:Y:S02]  /*1d90*/  F2FP.BF16.F32.PACK_AB R36, R52, R49 ;  /* 0x000000313424723e */ /* 0x000fe400000010ff */
[----:B------:R-:W-:Y:S02]  /*1da0*/  F2FP.BF16.F32.PACK_AB R38, R90, R85 ;  /* 0x000000555a26723e */ /* 0x000fe400000010ff */
[----:B------:R-:W-:-:S02]  /*1db0*/  F2FP.BF16.F32.PACK_AB R31, R42, R89 ;  /* 0x000000592a1f723e */ /* 0x000fc400000010ff */
[----:B------:R-:W-:Y:S02]  /*1dc0*/  F2FP.BF16.F32.PACK_AB R33, R46, R43 ;  /* 0x0000002b2e21723e */ /* 0x000fe400000010ff */
[----:B----4-:R-:W-:Y:S02]  /*1dd0*/  F2FP.BF16.F32.PACK_AB R35, R50, R47 ;  /* 0x0000002f3223723e */ /* 0x010fe400000010ff */
[----:B-----5:R-:W-:Y:S02]  /*1de0*/  F2FP.BF16.F32.PACK_AB R37, R54, R51 ;  /* 0x000000333625723e */ /* 0x020fe400000010ff */
[----:B------:R-:W-:Y:S01]  /*1df0*/  F2FP.BF16.F32.PACK_AB R39, R78, R55 ;  /* 0x000000374e27723e */ /* 0x000fe200000010ff */
[----:B------:R-:W-:Y:S06]  /*1e00*/  BAR.SYNC.DEFER_BLOCKING 0x0 ;  /* 0x0000000000007b1d */ /* 0x000fec0000010000 */
[----:B------:R-:W-:Y:S01]  /*1e10*/  UMOV UR30, UR6 ;  /* 0x00000006001e7c82 */ /* 0x000fe20008000000 */
[----:B------:R-:W-:Y:S01]  /*1e20*/  UMOV UR31, 0x40000040 ;  /* 0x40000040001f7882 */ /* 0x000fe20000000000 */
[----:B------:R-:W-:-:S06]  /*1e30*/  WARPGROUP.ARRIVE ;  /* 0x00000000000079c5 */ /* 0x000fcc0000000000 */
[----:B------:R-:W-:Y:S03]  /*1e40*/  HGMMA.64x32x16.F32.BF16 R56, R24, gdesc[UR28], R56 ;  /* 0x0060001c18387df0 */ /* 0x000fe60008701838 */
[----:B------:R-:W-:Y:S01]  /*1e50*/  HGMMA.64x32x16.F32.BF16 R56, R28, gdesc[UR16], R56 ;  /* 0x006000101c387df0 */ /* 0x000fe20008701838 */
[----:B------:R-:W-:Y:S01]  /*1e60*/  FADD R80, R80, R93 ;  /* 0x0000005d50507221 */ /* 0x000fe20000000000 */
[----:B------:R-:W-:-:S03]  /*1e70*/  FADD R82, R87, R82 ;  /* 0x0000005257527221 */ /* 0x000fc60000000000 */
        /* <DEDUP_REMOVED lines=11> */
[----:B------:R-:W-:Y:S01]  /*1f30*/  HGMMA.64x32x16.F32.BF16 R56, R32, gdesc[UR20], R56 ;  /* 0x0060001420387df0 */ /* 0x000fe20008701838 */
[----:B------:R-:W-:Y:S02]  /*1f40*/  FADD R50, R50, R47 ;  /* 0x0000002f32327221 */ /* 0x000fe40000000000 */
[----:B------:R-:W-:Y:S02]  /*1f50*/  FADD R49, R49, R48 ;  /* 0x0000003031317221 */ /* 0x000fe40000000000 */
[----:B------:R-:W-:Y:S02]  /*1f60*/  FADD R51, R51, R50 ;  /* 0x0000003233337221 */ /* 0x000fe40000000000 */
[----:B------:R-:W-:Y:S02]  /*1f70*/  FADD R52, R52, R49 ;  /* 0x0000003134347221 */ /* 0x000fe40000000000 */
[----:B------:R-:W-:-:S02]  /*1f80*/  FADD R54, R54, R51 ;  /* 0x0000003336367221 */ /* 0x000fc40000000000 */
[----:B------:R-:W-:Y:S02]  /*1f90*/  FADD R85, R85, R52 ;  /* 0x0000003455557221 */ /* 0x000fe40000000000 */
[----:B------:R-:W-:Y:S02]  /*1fa0*/  FADD R55, R55, R54 ;  /* 0x0000003637377221 */ /* 0x000fe40000000000 */
[----:B------:R-:W-:Y:S02]  /*1fb0*/  FADD R85, R90, R85 ;  /* 0x000000555a557221 */ /* 0x000fe40000000000 */
[----:B------:R-:W-:-:S03]  /*1fc0*/  FADD R55, R78, R55 ;  /* 0x000000374e377221 */ /* 0x000fc60000000000 */
[----:B------:R-:W0:Y:S04]  /*1fd0*/  SHFL.BFLY PT, R40, R85, 0x2, 0x1f ;  /* 0x0c401f0055287f89 */ /* 0x000e2800000e0000 */
[----:B------:R-:W1:Y:S01]  /*1fe0*/  SHFL.BFLY PT, R42, R55, 0x2, 0x1f ;  /* 0x0c401f00372a7f89 */ /* 0x000e6200000e0000 */
[----:B------:R-:W-:Y:S01]  /*1ff0*/  HGMMA.64x32x16.F32.BF16 R56, R36, gdesc[UR24], R56, gsb0 ;  /* 0x0060001824387df0 */ /* 0x000fe20008001838 */
[----:B0-----:R-:W-:Y:S01]  /*2000*/  FADD R40, R85, R40 ;  /* 0x0000002855287221 */ /* 0x001fe20000000000 */
[----:B-1----:R-:W-:-:S04]  /*2010*/  FADD R43, R55, R42 ;  /* 0x0000002a372b7221 */ /* 0x002fc80000000000 */
[----:B------:R-:W0:Y:S04]  /*2020*/  SHFL.BFLY PT, R41, R40, 0x1, 0x1f ;  /* 0x0c201f0028297f89 */ /* 0x000e2800000e0000 */
[----:B------:R-:W1:Y:S01]  /*2030*/  SHFL.BFLY PT, R44, R43, 0x1, 0x1f ;  /* 0x0c201f002b2c7f89 */ /* 0x000e6200000e0000 */
[----:B------:R-:W-:-:S06]  /*2040*/  UIADD3 UR4, UR4, 0x40, URZ ;  /* 0x0000004004047890 */ /* 0x000fcc000fffe03f */
[----:B------:R-:W-:Y:S02]  /*2050*/  ISETP.LE.AND P0, PT, R72, UR4, PT ;  /* 0x0000000448007c0c */ /* 0x000fe4000bf03270 */
[----:B------:R-:W-:Y:S02]  /*2060*/  LEA R77, R19, R77, 0x6 ;  /* 0x0000004d134d7211 */ /* 0x000fe400078e30ff */
[----:B------:R-:W-:Y:S02]  /*2070*/  LEA R79, R21, R79, 0x6 ;  /* 0x0000004f154f7211 */ /* 0x000fe400078e30ff */
[----:B------:R-:W-:Y:S01]  /*2080*/  MOV R78, R53 ;  /* 0x00000035004e7202 */ /* 0x000fe20000000f00 */
[----:B0-----:R-:W-:Y:S01]  /*2090*/  FADD R42, R40, R41 ;  /* 0x00000029282a7221 */ /* 0x001fe20000000000 */
[----:B-1----:R-:W-:-:S03]  /*20a0*/  FADD R44, R43, R44 ;  /* 0x0000002c2b2c7221 */ /* 0x002fc60000000000 */
[----:B------:R-:W-:Y:S01]  /*20b0*/  FFMA R20, R83, R20, R42 ;  /* 0x0000001453147223 */ /* 0x000fe2000000002a */
[----:B------:R-:W-:Y:S02]  /*20c0*/  IMAD.MOV.U32 R83, RZ, RZ, R18 ;  /* 0x000000ffff537224 */ /* 0x000fe400078e0012 */
[----:B------:R-:W-:Y:S01]  /*20d0*/  FFMA R76, R91, R76, R44 ;  /* 0x0000004c5b4c7223 */ /* 0x000fe2000000002c */
[----:B------:R-:W-:Y:S02]  /*20e0*/  WARPGROUP.DEPBAR.LE gsb0, 0x0 ;  /* 0x00008000000079c5 */ /* 0x000fe40000010000 */
[----:B------:R-:W-:Y:S05]  /*20f0*/  @!P0 BRA `(.L_x_1) ;  /* 0xffffffec002c8947 */ /* 0x000fea000383ffff */
.L_x_0:
[----:B0-----:R-:W-:Y:S01]  /*2100*/  FMUL R2, R71, 0.25 ;  /* 0x3e80000047027820 */ /* 0x001fe20000400000 */
[----:B------:R-:W-:Y:S01]  /*2110*/  FSETP.GT.AND P0, PT, |R76|, 8.50705917302346158658e+37, PT ;  /* 0x7e8000004c00780b */ /* 0x000fe20003f04200 */
[----:B------:R-:W-:Y:S01]  /*2120*/  FMUL R3, R70, 0.25 ;  /* 0x3e80000046037820 */ /* 0x000fe20000400000 */
[----:B------:R-:W-:Y:S01]  /*2130*/  MOV R25, R20 ;  /* 0x0000001400197202 */ /* 0x000fe20000000f00 */
[----:B------:R-:W-:Y:S01]  /*2140*/  FMUL R4, R67, 0.25 ;  /* 0x3e80000043047820 */ /* 0x000fe20000400000 */
[----:B------:R-:W-:Y:S01]  /*2150*/  FSEL R71, R2, R71, P0 ;  /* 0x0000004702477208 */ /* 0x000fe20000000000 */
[----:B------:R-:W-:Y:S01]  /*2160*/  FMUL R2, R63, 0.25 ;  /* 0x3e8000003f027820 */ /* 0x000fe20000400000 */
[----:B------:R-:W-:Y:S01]  /*2170*/  FSEL R9, R3, R70, P0 ;  /* 0x0000004603097208 */ /* 0x000fe20000000000 */
[----:B------:R-:W-:Y:S01]  /*2180*/  FMUL R3, R66, 0.25 ;  /* 0x3e80000042037820 */ /* 0x000fe20000400000 */
[----:B------:R-:W-:Y:S01]  /*2190*/  FSETP.GT.AND P1, PT, |R25|, 8.50705917302346158658e+37, PT ;  /* 0x7e8000001900780b */ /* 0x000fe20003f24200 */
[----:B------:R-:W-:Y:S01]  /*21a0*/  FMUL R5, R62, 0.25 ;  /* 0x3e8000003e057820 */ /* 0x000fe20000400000 */
[----:B------:R-:W-:Y:S01]  /*21b0*/  FSEL R63, R2, R63, P0 ;  /* 0x0000003f023f7208 */ /* 0x000fe20000000000 */
        /* <DEDUP_REMOVED lines=12> */
[----:B------:R-:W-:Y:S01]  /*2280*/  IMAD.SHL.U32 R2, R0, 0x8, RZ ;  /* 0x0000000800027824 */ /* 0x000fe200078e00ff */
[----:B------:R-:W-:Y:S01]  /*2290*/  FSEL R26, R4, R65, P1 ;  /* 0x00000041041a7208 */ /* 0x000fe20000800000 */
[----:B------:R-:W-:Y:S01]  /*22a0*/  FMUL R4, R57, 0.25 ;  /* 0x3e80000039047820 */ /* 0x000fe20000400000 */
[----:B------:R-:W-:Y:S01]  /*22b0*/  FSEL R60, R3, R60, P1 ;  /* 0x0000003c033c7208 */ /* 0x000fe20000800000 */
[----:B------:R-:W-:Y:S01]  /*22c0*/  FMUL R7, R58, 0.25 ;  /* 0x3e8000003a077820 */ /* 0x000fe20000400000 */
[----:B------:R-:W-:Y:S01]  /*22d0*/  LOP3.LUT R3, R0, 0x7, RZ, 0xc0, !PT ;  /* 0x0000000700037812 */ /* 0x000fe200078ec0ff */
[----:B------:R-:W-:Y:S01]  /*22e0*/  FMUL R6, R59, 0.25 ;  /* 0x3e8000003b067820 */ /* 0x000fe20000400000 */
[----:B------:R-:W-:Y:S01]  /*22f0*/  LOP3.LUT R14, R2, 0xf80, RZ, 0xc0, !PT ;  /* 0x00000f80020e7812 */ /* 0x000fe200078ec0ff */
[----:B------:R-:W-:Y:S01]  /*2300*/  FMUL R2, R25, 8388608 ;  /* 0x4b00000019027820 */ /* 0x000fe20000400000 */
[----:B------:R-:W-:Y:S01]  /*2310*/  FSEL R64, R5, R64, P1 ;  /* 0x0000004005407208 */ /* 0x000fe20000800000 */
[----:B------:R-:W-:Y:S01]  /*2320*/  FMUL R5, R56, 0.25 ;  /* 0x3e80000038057820 */ /* 0x000fe20000400000 */
[----:B------:R-:W-:Y:S01]  /*2330*/  FSETP.GEU.AND P2, PT, R25, 1.175494350822287508e-38, PT ;  /* 0x008000001900780b */ /* 0x000fe20003f4e000 */
[----:B------:R-:W-:Y:S01]  /*2340*/  BAR.SYNC.DEFER_BLOCKING 0x0 ;  /* 0x0000000000007b1d */ /* 0x000fe20000010000 */
[----:B------:R-:W-:-:S02]  /*2350*/  FSEL R34, R4, R57, P1 ;  /* 0x0000003904227208 */ /* 0x000fc40000800000 */
[----:B------:R-:W-:Y:S02]  /*2360*/  LEA R4, R3, UR14, 0x4 ;  /* 0x0000000e03047c11 */ /* 0x000fe4000f8e20ff */
[----:B------:R-:W-:-:S03]  /*2370*/  FSEL R43, R2, R25, !P2 ;  /* 0x00000019022b7208 */ /* 0x000fc60005000000 */
[----:B------:R-:W0:Y:S01]  /*2380*/  LDC.64 R50, c[0x0][0x228] ;  /* 0x00008a00ff327b82 */ /* 0x000e220000000a00 */
[----:B------:R-:W-:Y:S01]  /*2390*/  FSEL R56, R5, R56, P1 ;  /* 0x0000003805387208 */ /* 0x000fe20000800000 */
[----:B------:R-:W-:Y:S01]  /*23a0*/  ULDC.64 UR6, c[0x0][0x270] ;  /* 0x00009c0000067ab9 */ /* 0x000fe20000000a00 */
[----:B------:R-:W-:Y:S01]  /*23b0*/  FSETP.GEU.AND P4, PT, |R76|, 1.175494350822287508e-38, PT ;  /* 0x008000004c00780b */ /* 0x000fe20003f8e200 */
[----:B------:R-:W-:Y:S01]  /*23c0*/  UIMAD UR6, UR5, UR6, URZ ;  /* 0x00000006050672a4 */ /* 0x000fe2000f8e023f */
[----:B------:R-:W-:Y:S01]  /*23d0*/  FSEL R21, R7, R58, P0 ;  /* 0x0000003a07157208 */ /* 0x000fe20000000000 */
[----:B------:R-:W-:Y:S01]  /*23e0*/  IMAD R7, R3, -0x8, R4 ;  /* 0xfffffff803077824 */ /* 0x000fe200078e0204 */
[----:B------:R-:W-:Y:S01]  /*23f0*/  SHF.L.U32 R5, R0, 0x2, RZ ;  /* 0x0000000200057819 */ /* 0x000fe200000006ff */
[----:B------:R-:W-:Y:S01]  /*2400*/  FMUL R3, R76, 8388608 ;  /* 0x4b0000004c037820 */ /* 0x000fe20000400000 */
[----:B------:R-:W-:Y:S01]  /*2410*/  LOP3.LUT R8, R0, 0x8, RZ, 0xc0, !PT ;  /* 0x0000000800087812 */ /* 0x000fe200078ec0ff */
[----:B------:R-:W1:Y:S01]  /*2420*/  LDC R12, c[0x0][0x278] ;  /* 0x00009e00ff0c7b82 */ /* 0x000e620000000800 */
[----:B------:R-:W-:Y:S01]  /*2430*/  IADD3 R2, R43, -0x3f3504f3, RZ ;  /* 0xc0cafb0d2b027810 */ /* 0x000fe20007ffe0ff */
[----:B------:R-:W-:Y:S01]  /*2440*/  USHF.L.U32 UR4, UR6, 0x1, URZ ;  /* 0x0000000106047899 */ /* 0x000fe2000800063f */
[----:B------:R-:W-:-:S02]  /*2450*/  FSEL R59, R6, R59, P0 ;  /* 0x0000003b063b7208 */ /* 0x000fc40000000000 */
[----:B------:R-:W-:Y:S01]  /*2460*/  FSETP.GEU.AND P3, PT, R76, 1.175494350822287508e-38, PT ;  /* 0x008000004c00780b */ /* 0x000fe20003f6e000 */
[----:B------:R-:W-:Y:S01]  /*2470*/  @!P4 FMUL R11, R11, 16777216 ;  /* 0x4b8000000b0bc820 */ /* 0x000fe20000400000 */
[----:B------:R-:W-:Y:S01]  /*2480*/  LOP3.LUT R6, R5, 0x3c0, RZ, 0xc0, !PT ;  /* 0x000003c005067812 */ /* 0x000fe200078ec0ff */
[----:B------:R-:W-:Y:S01]  /*2490*/  @!P4 FMUL R71, R71, 16777216 ;  /* 0x4b8000004747c820 */ /* 0x000fe20000400000 */
[----:B------:R-:W-:Y:S01]  /*24a0*/  LEA R5, R8, R4, 0x9 ;  /* 0x0000000408057211 */ /* 0x000fe200078e48ff */
[----:B------:R-:W-:Y:S01]  /*24b0*/  @!P4 FMUL R9, R9, 16777216 ;  /* 0x4b8000000909c820 */ /* 0x000fe20000400000 */
[----:B------:R-:W-:Y:S01]  /*24c0*/  LOP3.LUT R4, R2, 0xff800000, RZ, 0xc0, !PT ;  /* 0xff80000002047812 */ /* 0x000fe200078ec0ff */
[----:B------:R-:W-:Y:S01]  /*24d0*/  @!P4 FMUL R67, R67, 16777216 ;  /* 0x4b8000004343c820 */ /* 0x000fe20000400000 */
[----:B------:R-:W-:Y:S01]  /*24e0*/  FSEL R36, R3, R76, !P3 ;  /* 0x0000004c03247208 */ /* 0x000fe20005800000 */
[----:B------:R-:W-:Y:S01]  /*24f0*/  @P0 FMUL R76, R76, 0.25 ;  /* 0x3e8000004c4c0820 */ /* 0x000fe20000400000 */
[----:B------:R-:W-:Y:S01]  /*2500*/  IADD3 R13, R6, R7, RZ ;  /* 0x00000007060d7210 */ /* 0x000fe20007ffe0ff */
[----:B------:R-:W-:Y:S01]  /*2510*/  IMAD.IADD R14, R14, 0x1, R5 ;  /* 0x000000010e0e7824 */ /* 0x000fe200078e0205 */
[----:B------:R-:W-:Y:S01]  /*2520*/  FSEL R3, RZ, -23, P2 ;  /* 0xc1b80000ff037808 */ /* 0x000fe20001000000 */
[----:B------:R-:W-:Y:S01]  /*2530*/  @!P4 FMUL R76, R76, 16777216 ;  /* 0x4b8000004c4cc820 */ /* 0x000fe20000400000 */
[-C--:B------:R-:W-:Y:S01]  /*2540*/  I2FP.F32.S32 R6, R4.reuse ;  /* 0x0000000400067245 */ /* 0x080fe20000201400 */
[----:B------:R-:W-:Y:S01]  /*2550*/  VIADD R5, R36, 0xc0cafb0d ;  /* 0xc0cafb0d24057836 */ /* 0x000fe20000000000 */
[----:B------:R-:W-:Y:S01]  /*2560*/  LEA.HI R2, R8, R13, RZ, 0x1f ;  /* 0x0000000d08027211 */ /* 0x000fe200078ff8ff */
[----:B------:R-:W-:Y:S01]  /*2570*/  @!P4 FMUL R63, R63, 16777216 ;  /* 0x4b8000003f3fc820 */ /* 0x000fe20000400000 */
[----:B------:R-:W-:Y:S01]  /*2580*/  IADD3 R4, R43, -R4, RZ ;  /* 0x800000042b047210 */ /* 0x000fe20007ffe0ff */
[----:B------:R-:W-:Y:S01]  /*2590*/  FFMA.FTZ R8, R6, 1.1920928955078125e-07, R3 ;  /* 0x3400000006087823 */ /* 0x000fe20000010003 */
[----:B------:R-:W-:Y:S01]  /*25a0*/  LOP3.LUT R7, R5, 0xff800000, RZ, 0xc0, !PT ;  /* 0xff80000005077812 */ /* 0x000fe200078ec0ff */
[----:B------:R-:W2:Y:S01]  /*25b0*/  MUFU.RCP R6, R76 ;  /* 0x0000004c00067308 */ /* 0x000ea20000001000 */
[----:B------:R-:W-:Y:S01]  /*25c0*/  FSEL R5, RZ, -23, P3 ;  /* 0xc1b80000ff057808 */ /* 0x000fe20001800000 */
[----:B------:R-:W-:Y:S01]  /*25d0*/  FADD R4, R4, -1 ;  /* 0xbf80000004047421 */ /* 0x000fe20000000000 */
[-C--:B------:R-:W-:Y:S01]  /*25e0*/  I2FP.F32.S32 R10, R7.reuse ;  /* 0x00000007000a7245 */ /* 0x080fe20000201400 */
[----:B------:R-:W-:Y:S01]  /*25f0*/  @!P4 FMUL R17, R17, 16777216 ;  /* 0x4b8000001111c820 */ /* 0x000fe20000400000 */
[----:B------:R-:W-:Y:S01]  /*2600*/  MOV R31, 0x3dc6b27f ;  /* 0x3dc6b27f001f7802 */ /* 0x000fe20000000f00 */
[----:B------:R-:W-:Y:S01]  /*2610*/  @!P4 FMUL R59, R59, 16777216 ;  /* 0x4b8000003b3bc820 */ /* 0x000fe20000400000 */
[----:B------:R-:W-:Y:S01]  /*2620*/  IADD3 R7, R36, -R7, RZ ;  /* 0x8000000724077210 */ /* 0x000fe20007ffe0ff */
[----:B------:R-:W-:Y:S01]  /*2630*/  FFMA.FTZ R10, R10, 1.1920928955078125e-07, R5 ;  /* 0x340000000a0a7823 */ /* 0x000fe20000010005 */
[----:B------:R-:W-:Y:S01]  /*2640*/  @!P4 FMUL R21, R21, 16777216 ;  /* 0x4b8000001515c820 */ /* 0x000fe20000400000 */
[----:B------:R-:W-:Y:S01]  /*2650*/  FFMA.FTZ R5, R4, R31, -0.16845393180847167969 ;  /* 0xbe2c7f3004057423 */ /* 0x000fe2000001001f */
[C---:B------:R-:W-:Y:S01]  /*2660*/  FSETP.GEU.AND P0, PT, |R25|.reuse, 1.175494350822287508e-38, PT ;  /* 0x008000001900780b */ /* 0x040fe20003f0e200 */
[----:B------:R-:W-:Y:S01]  /*2670*/  @P1 FMUL R25, R25, 0.25 ;  /* 0x3e80000019191820 */ /* 0x000fe20000400000 */
[----:B------:R-:W-:Y:S01]  /*2680*/  ISETP.GE.U32.AND P2, PT, R36, 0x7f800000, PT ;  /* 0x7f8000002400780c */ /* 0x000fe20003f46070 */
[----:B------:R-:W-:Y:S01]  /*2690*/  FFMA.FTZ R5, R4, R5, 0.1716887056827545166 ;  /* 0x3e2fcf2a04057423 */ /* 0x000fe20000010005 */
[----:B------:R-:W-:Y:S01]  /*26a0*/  LEA R75, R75, UR14, 0x4 ;  /* 0x0000000e4b4b7c11 */ /* 0x000fe2000f8e20ff */
[----:B-1----:R-:W-:-:S02]  /*26b0*/  IMAD R23, R23, R12, RZ ;  /* 0x0000000c17177224 */ /* 0x002fc400078e02ff */
[C---:B--2---:R-:W-:Y:S01]  /*26c0*/  FMUL R24, R6.reuse, R11 ;  /* 0x0000000b06187220 */ /* 0x044fe20000400000 */
[----:B------:R-:W-:Y:S01]  /*26d0*/  FADD R11, R7, -1 ;  /* 0xbf800000070b7421 */ /* 0x000fe20000000000 */
[C---:B------:R-:W-:Y:S01]  /*26e0*/  FMUL R71, R6.reuse, R71 ;  /* 0x0000004706477220 */ /* 0x040fe20000400000 */
[C---:B------:R-:W-:Y:S01]  /*26f0*/  FMUL R15, R6.reuse, R9 ;  /* 0x00000009060f7220 */ /* 0x040fe20000400000 */
[C---:B------:R-:W-:Y:S01]  /*2700*/  FMUL R20, R6.reuse, R67 ;  /* 0x0000004306147220 */ /* 0x040fe20000400000 */
[C---:B------:R-:W-:Y:S01]  /*2710*/  FMUL R63, R6.reuse, R63 ;  /* 0x0000003f063f7220 */ /* 0x040fe20000400000 */
[C---:B------:R-:W-:Y:S01]  /*2720*/  FMUL R19, R6.reuse, R17 ;  /* 0x0000001106137220 */ /* 0x040fe20000400000 */
[C---:B------:R-:W-:Y:S01]  /*2730*/  FMUL R30, R6.reuse, R59 ;  /* 0x0000003b061e7220 */ /* 0x040fe20000400000 */
[----:B------:R-:W-:Y:S01]  /*2740*/  FMUL R32, R6, R21 ;  /* 0x0000001506207220 */ /* 0x000fe20000400000 */
[----:B------:R-:W-:Y:S01]  /*2750*/  FFMA.FTZ R5, R4, R5, -0.17900948226451873779 ;  /* 0xbe374e4304057423 */ /* 0x000fe20000010005 */
[----:B------:R-:W-:Y:S01]  /*2760*/  FFMA.FTZ R6, R11, R31, -0.16845393180847167969 ;  /* 0xbe2c7f300b067423 */ /* 0x000fe2000001001f */
[----:B------:R-:W-:Y:S01]  /*2770*/  @!P0 FMUL R25, R25, 16777216 ;  /* 0x4b80000019198820 */ /* 0x000fe20000400000 */
[----:B------:R-:W-:Y:S01]  /*2780*/  @!P0 FMUL R16, R16, 16777216 ;  /* 0x4b80000010108820 */ /* 0x000fe20000400000 */
[----:B------:R-:W-:Y:S01]  /*2790*/  FFMA.FTZ R5, R4, R5, 0.20512372255325317383 ;  /* 0x3e520bf404057423 */ /* 0x000fe20000010005 */
[C---:B------:R-:W-:Y:S01]  /*27a0*/  FFMA.FTZ R6, R11.reuse, R6, 0.1716887056827545166 ;  /* 0x3e2fcf2a0b067423 */ /* 0x040fe20000010006 */
[----:B------:R-:W1:Y:S01]  /*27b0*/  MUFU.RCP R7, R25 ;  /* 0x0000001900077308 */ /* 0x000e620000001000 */
[----:B------:R-:W-:Y:S01]  /*27c0*/  @!P0 FMUL R68, R68, 16777216 ;  /* 0x4b80000044448820 */ /* 0x000fe20000400000 */
[----:B------:R-:W-:Y:S01]  /*27d0*/  FFMA.FTZ R5, R4, R5, -0.24046532809734344482 ;  /* 0xbe763c8b04057423 */ /* 0x000fe20000010005 */
[C---:B------:R-:W-:Y:S01]  /*27e0*/  FFMA.FTZ R6, R11.reuse, R6, -0.17900948226451873779 ;  /* 0xbe374e430b067423 */ /* 0x040fe20000010006 */
[----:B------:R-:W-:Y:S01]  /*27f0*/  @!P0 FMUL R26, R26, 16777216 ;  /* 0x4b8000001a1a8820 */ /* 0x000fe20000400000 */
[----:B------:R-:W-:Y:S01]  /*2800*/  @!P0 FMUL R64, R64, 16777216 ;  /* 0x4b80000040408820 */ /* 0x000fe20000400000 */
[----:B------:R-:W-:Y:S01]  /*2810*/  FFMA.FTZ R5, R4, R5, 0.28857114911079406738 ;  /* 0x3e93bf9904057423 */ /* 0x000fe20000010005 */
[C---:B------:R-:W-:Y:S01]  /*2820*/  FFMA.FTZ R6, R11.reuse, R6, 0.20512372255325317383 ;  /* 0x3e520bf40b067423 */ /* 0x040fe20000010006 */
[----:B------:R-:W-:Y:S01]  /*2830*/  @!P0 FMUL R28, R28, 16777216 ;  /* 0x4b8000001c1c8820 */ /* 0x000fe20000400000 */
[----:B------:R-:W-:Y:S01]  /*2840*/  @!P0 FMUL R60, R60, 16777216 ;  /* 0x4b8000003c3c8820 */ /* 0x000fe20000400000 */
[----:B------:R-:W-:Y:S01]  /*2850*/  FFMA.FTZ R5, R4, R5, -0.36067417263984680176 ;  /* 0xbeb8aa4904057423 */ /* 0x000fe20000010005 */
[C---:B------:R-:W-:Y:S01]  /*2860*/  FFMA.FTZ R6, R11.reuse, R6, -0.24046532809734344482 ;  /* 0xbe763c8b0b067423 */ /* 0x040fe20000010006 */
[----:B------:R-:W-:Y:S01]  /*2870*/  @!P0 FMUL R56, R56, 16777216 ;  /* 0x4b80000038388820 */ /* 0x000fe20000400000 */
[----:B------:R-:W-:Y:S01]  /*2880*/  @!P0 FMUL R34, R34, 16777216 ;  /* 0x4b80000022228820 */ /* 0x000fe20000400000 */
[C---:B------:R-:W-:Y:S01]  /*2890*/  FFMA.FTZ R5, R4.reuse, R5, 0.48089820146560668945 ;  /* 0x3ef6384a04057423 */ /* 0x040fe20000010005 */
[----:B------:R-:W-:Y:S01]  /*28a0*/  FFMA.FTZ R6, R11, R6, 0.28857114911079406738 ;  /* 0x3e93bf990b067423 */ /* 0x000fe20000010006 */
[----:B------:R-:W-:Y:S01]  /*28b0*/  ISETP.GE.U32.AND P1, PT, R43, 0x7f800000, PT ;  /* 0x7f8000002b00780c */ /* 0x000fe20003f26070 */
[----:B-1----:R-:W-:Y:S01]  /*28c0*/  FMUL R17, R7, R16 ;  /* 0x0000001007117220 */ /* 0x002fe20000400000 */
[C---:B------:R-:W-:Y:S01]  /*28d0*/  FFMA.FTZ R5, R4.reuse, R5, -0.72134751081466674805 ;  /* 0xbf38aa3b04057423 */ /* 0x040fe20000010005 */
[----:B------:R-:W-:Y:S01]  /*28e0*/  FFMA.FTZ R6, R11, R6, -0.36067417263984680176 ;  /* 0xbeb8aa490b067423 */ /* 0x000fe20000010006 */
[C---:B------:R-:W-:Y:S01]  /*28f0*/  FMUL R68, R7.reuse, R68 ;  /* 0x0000004407447220 */ /* 0x040fe20000400000 */
[----:B------:R-:W-:Y:S01]  /*2900*/  FMUL R26, R7, R26 ;  /* 0x0000001a071a7220 */ /* 0x000fe20000400000 */
[C---:B------:R-:W-:Y:S01]  /*2910*/  FMUL R5, R4.reuse, R5 ;  /* 0x0000000504057220 */ /* 0x040fe20000400000 */
[----:B------:R-:W-:Y:S01]  /*2920*/  FFMA.FTZ R6, R11, R6, 0.48089820146560668945 ;  /* 0x3ef6384a0b067423 */ /* 0x000fe20000010006 */
[C---:B------:R-:W-:Y:S01]  /*2930*/  FMUL R21, R7.reuse, R64 ;  /* 0x0000004007157220 */ /* 0x040fe20000400000 */
[C---:B------:R-:W-:Y:S01]  /*2940*/  FMUL R28, R7.reuse, R28 ;  /* 0x0000001c071c7220 */ /* 0x040fe20000400000 */
[C---:B------:R-:W-:Y:S01]  /*2950*/  FMUL R60, R7.reuse, R60 ;  /* 0x0000003c073c7220 */ /* 0x040fe20000400000 */
[C---:B------:R-:W-:Y:S01]  /*2960*/  FMUL R25, R7.reuse, R56 ;  /* 0x0000003807197220 */ /* 0x040fe20000400000 */
[----:B------:R-:W-:Y:S01]  /*2970*/  FMUL R5, R4, R5 ;  /* 0x0000000504057220 */ /* 0x000fe20000400000 */
[----:B------:R-:W-:Y:S01]  /*2980*/  FMUL R7, R7, R34 ;  /* 0x0000002207077220 */ /* 0x000fe20000400000 */
[C---:B------:R-:W-:Y:S01]  /*2990*/  FFMA.FTZ R6, R11.reuse, R6, -0.72134751081466674805 ;  /* 0xbf38aa3b0b067423 */ /* 0x040fe20000010006 */
[----:B------:R-:W-:Y:S01]  /*29a0*/  LEA R3, R12, R23, 0x1 ;  /* 0x000000170c037211 */ /* 0x000fe200078e08ff */
[----:B------:R-:W-:Y:S01]  /*29b0*/  FFMA.FTZ R9, R4, 1.4426950216293334961, R5 ;  /* 0x3fb8aa3b04097823 */ /* 0x000fe20000010005 */
[----:B------:R-:W-:Y:S01]  /*29c0*/  F2FP.BF16.F32.PACK_AB R4, R60, R25 ;  /* 0x000000193c04723e */ /* 0x000fe200000010ff */
[----:B------:R-:W-:Y:S01]  /*29d0*/  FMUL R16, R11, R6 ;  /* 0x000000060b107220 */ /* 0x000fe20000400000 */
[----:B------:R-:W-:Y:S01]  /*29e0*/  F2FP.BF16.F32.PACK_AB R5, R28, R7 ;  /* 0x000000071c05723e */ /* 0x000fe200000010ff */
[----:B------:R-:W-:Y:S01]  /*29f0*/  IMAD R13, R12, 0x2, R3 ;  /* 0x000000020c0d7824 */ /* 0x000fe200078e0203 */
[----:B------:R-:W-:Y:S01]  /*2a00*/  F2FP.BF16.F32.PACK_AB R6, R19, R32 ;  /* 0x000000201306723e */ /* 0x000fe200000010ff */
[----:B------:R-:W-:Y:S01]  /*2a10*/  FMUL R16, R11, R16 ;  /* 0x000000100b107220 */ /* 0x000fe20000400000 */
[----:B------:R-:W-:Y:S01]  /*2a20*/  F2FP.BF16.F32.PACK_AB R7, R63, R30 ;  /* 0x0000001e3f07723e */ /* 0x000fe200000010ff */
[----:B------:R-:W-:Y:S01]  /*2a30*/  FADD R19, R8, R9 ;  /* 0x0000000908137221 */ /* 0x000fe20000000000 */
[----:B------:R-:W-:Y:S01]  /*2a40*/  @P1 MOV R8, 0x7f800000 ;  /* 0x7f80000000081802 */ /* 0x000fe20000000f00 */
[----:B------:R-:W-:Y:S01]  /*2a50*/  FFMA.FTZ R11, R11, 1.4426950216293334961, R16 ;  /* 0x3fb8aa3b0b0b7823 */ /* 0x000fe20000010010 */
[----:B------:R-:W-:Y:S01]  /*2a60*/  IMAD R16, R22, UR7, RZ ;  /* 0x0000000716107c24 */ /* 0x000fe2000f8e02ff */
[----:B------:R1:W-:Y:S01]  /*2a70*/  STSM.16.M88.4 [R14], R4 ;  /* 0x000000040e007844 */ /* 0x0003e20000000200 */
[----:B------:R-:W-:-:S02]  /*2a80*/  IMAD R27, R12, 0x2, R13 ;  /* 0x000000020c1b7824 */ /* 0x000fc400078e020d */
[----:B------:R-:W-:Y:S01]  /*2a90*/  FADD R48, R10, R11 ;  /* 0x0000000b0a307221 */ /* 0x000fe20000000000 */
[----:B------:R-:W-:Y:S01]  /*2aa0*/  @P1 FFMA.FTZ R19, R43, R8, +INF ;  /* 0x7f8000002b131423 */ /* 0x000fe20000010008 */
[----:B------:R-:W-:Y:S01]  /*2ab0*/  F2FP.BF16.F32.PACK_AB R8, R68, R21 ;  /* 0x000000154408723e */ /* 0x000fe200000010ff */
[----:B------:R-:W-:Y:S01]  /*2ac0*/  UIMAD.WIDE UR6, UR6, 0x2, URZ ;  /* 0x00000002060678a5 */ /* 0x000fe2000f8e023f */
[C---:B------:R-:W-:Y:S02]  /*2ad0*/  LEA R29, R12.reuse, R27, 0x1 ;  /* 0x0000001b0c1d7211 */ /* 0x040fe400078e08ff */
[----:B------:R-:W-:Y:S02]  /*2ae0*/  F2FP.BF16.F32.PACK_AB R9, R17, R26 ;  /* 0x0000001a1109723e */ /* 0x000fe400000010ff */
[----:B------:R-:W-:Y:S02]  /*2af0*/  F2FP.BF16.F32.PACK_AB R10, R15, R24 ;  /* 0x000000180f0a723e */ /* 0x000fe400000010ff */
[----:B------:R-:W-:Y:S01]  /*2b00*/  F2FP.BF16.F32.PACK_AB R11, R71, R20 ;  /* 0x00000014470b723e */ /* 0x000fe200000010ff */
[----:B------:R-:W-:Y:S01]  /*2b10*/  BAR.SYNC.DEFER_BLOCKING 0x0 ;  /* 0x0000000000007b1d */ /* 0x000fe20000010000 */
[----:B------:R-:W-:Y:S01]  /*2b20*/  LEA R31, R12, R29, 0x1 ;  /* 0x0000001d0c1f7211 */ /* 0x000fe200078e08ff */
[----:B-1----:R-:W-:Y:S01]  /*2b30*/  @P2 IMAD.MOV.U32 R7, RZ, RZ, 0x7f800000 ;  /* 0x7f800000ff072424 */ /* 0x002fe200078e00ff */
[C---:B------:R-:W-:Y:S01]  /*2b40*/  SHF.L.U32 R5, R16.reuse, 0x1, RZ ;  /* 0x0000000110057819 */ /* 0x040fe200000006ff */
[----:B------:R-:W-:Y:S01]  /*2b50*/  IMAD.HI R16, R16, 0x2, RZ ;  /* 0x0000000210107827 */ /* 0x000fe200078e02ff */
[----:B------:R-:W-:-:S03]  /*2b60*/  FSETP.NEU.AND P0, PT, R43, RZ, PT ;  /* 0x000000ff2b00720b */ /* 0x000fc60003f0d000 */
[----:B------:R-:W-:Y:S01]  /*2b70*/  @P2 FFMA.FTZ R48, R36, R7, +INF ;  /* 0x7f80000024302423 */ /* 0x000fe20000010007 */
[----:B0-----:R-:W-:Y:S01]  /*2b80*/  IADD3 R46, P2, P3, R5, UR4, R50 ;  /* 0x00000004052e7c10 */ /* 0x001fe2000fb5e032 */
[----:B------:R-:W-:Y:S01]  /*2b90*/  IMAD R33, R12, 0x2, R31 ;  /* 0x000000020c217824 */ /* 0x000fe200078e021f */
[----:B------:R-:W-:Y:S01]  /*2ba0*/  FSETP.NEU.AND P1, PT, R36, RZ, PT ;  /* 0x000000ff2400720b */ /* 0x000fe20003f2d000 */
[----:B------:R-:W-:Y:S01]  /*2bb0*/  ULDC UR4, c[0x0][0x27c] ;  /* 0x00009f0000047ab9 */ /* 0x000fe20000000800 */
[----:B------:R-:W-:Y:S01]  /*2bc0*/  IADD3.X R52, R16, UR7, R51, P2, P3 ;  /* 0x0000000710347c10 */ /* 0x000fe200097e6433 */
[----:B------:R-:W-:Y:S01]  /*2bd0*/  UIMAD UR5, UR5, UR4, URZ ;  /* 0x00000004050572a4 */ /* 0x000fe2000f8e023f */
[C---:B------:R-:W-:Y:S02]  /*2be0*/  LEA R35, R12.reuse, R33, 0x1 ;  /* 0x000000210c237211 */ /* 0x040fe400078e08ff */
[-C--:B------:R-:W-:Y:S01]  /*2bf0*/  LEA R16, P6, R23, R46.reuse, 0x1 ;  /* 0x0000002e17107211 */ /* 0x080fe200078c08ff */
[----:B------:R-:W-:Y:S01]  /*2c00*/  USHF.L.U32 UR6, UR5, 0x2, URZ ;  /* 0x0000000205067899 */ /* 0x000fe2000800063f */
[----:B------:R-:W-:Y:S01]  /*2c10*/  LEA R37, R12, R35, 0x1 ;  /* 0x000000230c257211 */ /* 0x000fe200078e08ff */
[----:B------:R-:W-:Y:S01]  /*2c20*/  UIMAD.WIDE UR4, UR5, 0x4, URZ ;  /* 0x00000004050478a5 */ /* 0x000fe2000f8e023f */
[----:B------:R-:W-:-:S02]  /*2c30*/  LEA R20, P5, R3, R46, 0x1 ;  /* 0x0000002e03147211 */ /* 0x000fc400078a08ff */
[-C--:B------:R-:W-:Y:S01]  /*2c40*/  LEA.HI.X.SX32 R17, R23, R52.reuse, 0x1, P6 ;  /* 0x0000003417117211 */ /* 0x080fe200030f0eff */
[C---:B------:R-:W-:Y:S01]  /*2c50*/  IMAD R39, R12.reuse, 0x2, R37 ;  /* 0x000000020c277824 */ /* 0x040fe200078e0225 */
[----:B------:R-:W0:Y:S01]  /*2c60*/  LDS.128 R4, [R75] ;  /* 0x000000004b047984 */ /* 0x000e220000000c00 */
[----:B------:R-:W-:Y:S01]  /*2c70*/  LEA.HI.X.SX32 R21, R3, R52, 0x1, P5 ;  /* 0x0000003403157211 */ /* 0x000fe200028f0eff */
[----:B------:R-:W-:Y:S02]  /*2c80*/  BAR.SYNC.DEFER_BLOCKING 0x0 ;  /* 0x0000000000007b1d */ /* 0x000fe40000010000 */
[C---:B------:R-:W-:Y:S02]  /*2c90*/  LEA R41, R12.reuse, R39, 0x1 ;  /* 0x000000270c297211 */ /* 0x040fe400078e08ff */
[----:B------:R-:W-:Y:S02]  /*2ca0*/  LEA R24, P4, R27, R46, 0x1 ;  /* 0x0000002e1b187211 */ /* 0x000fe400078808ff */
[----:B------:R-:W-:-:S02]  /*2cb0*/  LEA R43, R12, R41, 0x1 ;  /* 0x000000290c2b7211 */ /* 0x000fc400078e08ff */
[-C--:B------:R-:W-:Y:S02]  /*2cc0*/  LEA R26, P3, R29, R46.reuse, 0x1 ;  /* 0x0000002e1d1a7211 */ /* 0x080fe400078608ff */
[----:B------:R-:W-:Y:S01]  /*2cd0*/  LEA R28, P6, R31, R46, 0x1 ;  /* 0x0000002e1f1c7211 */ /* 0x000fe200078c08ff */
[C---:B------:R-:W-:Y:S01]  /*2ce0*/  IMAD R45, R12.reuse, 0x2, R43 ;  /* 0x000000020c2d7824 */ /* 0x040fe200078e022b */
[----:B------:R-:W-:Y:S02]  /*2cf0*/  LEA.HI.X.SX32 R25, R27, R52, 0x1, P4 ;  /* 0x000000341b197211 */ /* 0x000fe400020f0eff */
[----:B------:R-:W-:Y:S02]  /*2d00*/  LEA R32, P4, R37, R46, 0x1 ;  /* 0x0000002e25207211 */ /* 0x000fe400078808ff */
[----:B------:R-:W-:Y:S02]  /*2d10*/  LEA R47, R12, R45, 0x1 ;  /* 0x0000002d0c2f7211 */ /* 0x000fe400078e08ff */
[----:B------:R-:W-:-:S02]  /*2d20*/  LEA.HI.X.SX32 R27, R29, R52, 0x1, P3 ;  /* 0x000000341d1b7211 */ /* 0x000fc400018f0eff */
[C---:B------:R-:W-:Y:S02]  /*2d30*/  LEA R49, R12.reuse, R47, 0x1 ;  /* 0x0000002f0c317211 */ /* 0x040fe400078e08ff */
[----:B------:R-:W-:Y:S02]  /*2d40*/  LEA R34, P3, R39, R46, 0x1 ;  /* 0x0000002e27227211 */ /* 0x000fe400078608ff */
[----:B------:R-:W-:Y:S01]  /*2d50*/  LEA.HI.X.SX32 R29, R31, R52, 0x1, P6 ;  /* 0x000000341f1d7211 */ /* 0x000fe200030f0eff */
[----:B------:R1:W-:Y:S01]  /*2d60*/  STSM.16.M88.4 [R14], R8 ;  /* 0x000000080e007844 */ /* 0x0003e20000000200 */
[----:B------:R-:W-:Y:S01]  /*2d70*/  IMAD R50, R12, 0x2, R49 ;  /* 0x000000020c327824 */ /* 0x000fe200078e0231 */
[----:B------:R-:W-:Y:S01]  /*2d80*/  BAR.SYNC.DEFER_BLOCKING 0x0 ;  /* 0x0000000000007b1d */ /* 0x000fe20000010000 */
[-C--:B------:R-:W-:Y:S02]  /*2d90*/  LEA R12, P2, R13, R46.reuse, 0x1 ;  /* 0x0000002e0d0c7211 */ /* 0x080fe400078408ff */
[----:B------:R-:W-:-:S02]  /*2da0*/  LEA R36, P6, R41, R46, 0x1 ;  /* 0x0000002e29247211 */ /* 0x000fc400078c08ff */
[----:B------:R-:W-:Y:S02]  /*2db0*/  LEA.HI.X.SX32 R13, R13, R52, 0x1, P2 ;  /* 0x000000340d0d7211 */ /* 0x000fe400010f0eff */
[----:B------:R-:W-:Y:S02]  /*2dc0*/  LEA R30, P2, R35, R46, 0x1 ;  /* 0x0000002e231e7211 */ /* 0x000fe400078408ff */
[----:B0-----:R-:W-:Y:S02]  /*2dd0*/  PRMT R3, R5, 0x7632, R3 ;  /* 0x0000763205037816 */ /* 0x001fe40000000003 */
[----:B------:R-:W-:Y:S02]  /*2de0*/  LEA.HI.X.SX32 R31, R35, R52, 0x1, P2 ;  /* 0x00000034231f7211 */ /* 0x000fe400010f0eff */
[-C--:B-1----:R-:W-:Y:S02]  /*2df0*/  LEA R14, P5, R33, R46.reuse, 0x1 ;  /* 0x0000002e210e7211 */ /* 0x082fe400078a08ff */
[----:B------:R-:W-:-:S02]  /*2e00*/  LEA R40, P2, R45, R46, 0x1 ;  /* 0x0000002e2d287211 */ /* 0x000fc400078408ff */
[----:B------:R-:W-:Y:S02]  /*2e10*/  LEA.HI.X.SX32 R15, R33, R52, 0x1, P5 ;  /* 0x00000034210f7211 */ /* 0x000fe400028f0eff */
[----:B------:R-:W-:Y:S02]  /*2e20*/  LEA R38, P5, R43, R46, 0x1 ;  /* 0x0000002e2b267211 */ /* 0x000fe400078a08ff */
[----:B------:R-:W-:Y:S02]  /*2e30*/  LEA.HI.X.SX32 R33, R37, R52, 0x1, P4 ;  /* 0x0000003425217211 */ /* 0x000fe400020f0eff */
[----:B------:R-:W-:Y:S01]  /*2e40*/  LEA R42, P4, R47, R46, 0x1 ;  /* 0x0000002e2f2a7211 */ /* 0x000fe200078808ff */
[----:B------:R-:W0:Y:S01]  /*2e50*/  LDS.128 R8, [R75] ;  /* 0x000000004b087984 */ /* 0x000e220000000c00 */
[----:B------:R-:W-:Y:S02]  /*2e60*/  LEA.HI.X.SX32 R35, R39, R52, 0x1, P3 ;  /* 0x0000003427237211 */ /* 0x000fe400018f0eff */
[----:B------:R-:W-:Y:S01]  /*2e70*/  LEA R44, P3, R49, R46, 0x1 ;  /* 0x0000002e312c7211 */ /* 0x000fe200078608ff */
[----:B------:R1:W-:Y:S01]  /*2e80*/  STG.E.U16 desc[UR16][R16.64], R4 ;  /* 0x0000000410007986 */ /* 0x0003e2000c101510 */
[----:B------:R-:W-:-:S02]  /*2e90*/  LEA.HI.X.SX32 R37, R41, R52, 0x1, P6 ;  /* 0x0000003429257211 */ /* 0x000fc400030f0eff */
[----:B------:R-:W-:Y:S01]  /*2ea0*/  LEA R46, P6, R50, R46, 0x1 ;  /* 0x0000002e322e7211 */ /* 0x000fe200078c08ff */
[----:B------:R2:W-:Y:S01]  /*2eb0*/  STG.E.U16 desc[UR16][R20.64], R5 ;  /* 0x0000000514007986 */ /* 0x0005e2000c101510 */
[-C--:B------:R-:W-:Y:S02]  /*2ec0*/  LEA.HI.X.SX32 R39, R43, R52.reuse, 0x1, P5 ;  /* 0x000000342b277211 */ /* 0x080fe400028f0eff */
[-C--:B------:R-:W-:Y:S01]  /*2ed0*/  LEA.HI.X.SX32 R41, R45, R52.reuse, 0x1, P2 ;  /* 0x000000342d297211 */ /* 0x080fe200010f0eff */
[----:B------:R3:W-:Y:S01]  /*2ee0*/  STG.E.U16 desc[UR16][R12.64], R6 ;  /* 0x000000060c007986 */ /* 0x0007e2000c101510 */
[-C--:B------:R-:W-:Y:S02]  /*2ef0*/  LEA.HI.X.SX32 R43, R47, R52.reuse, 0x1, P4 ;  /* 0x000000342f2b7211 */ /* 0x080fe400020f0eff */
[----:B------:R-:W-:Y:S01]  /*2f00*/  LEA.HI.X.SX32 R45, R49, R52, 0x1, P3 ;  /* 0x00000034312d7211 */ /* 0x000fe200018f0eff */
[----:B------:R4:W-:Y:S01]  /*2f10*/  STG.E.U16 desc[UR16][R24.64], R7 ;  /* 0x0000000718007986 */ /* 0x0009e2000c101510 */
[----:B-1----:R-:W-:-:S02]  /*2f20*/  PRMT R17, R6, 0x7632, R17 ;  /* 0x0000763206117816 */ /* 0x002fc40000000011 */
[----:B------:R-:W-:Y:S02]  /*2f30*/  LEA.HI.X.SX32 R47, R50, R52, 0x1, P6 ;  /* 0x00000034322f7211 */ /* 0x000fe400030f0eff */
[----:B--2---:R-:W-:Y:S02]  /*2f40*/  PRMT R21, R7, 0x7632, R21 ;  /* 0x0000763207157816 */ /* 0x004fe40000000015 */
[----:B------:R-:W-:Y:S02]  /*2f50*/  FSEL R19, R19, -INF , P0 ;  /* 0xff80000013137808 */ /* 0x000fe40000000000 */
[----:B---3--:R-:W-:Y:S02]  /*2f60*/  PRMT R13, R4, 0x7632, R13 ;  /* 0x00007632040d7816 */ /* 0x008fe4000000000d */
[----:B------:R-:W-:Y:S01]  /*2f70*/  LOP3.LUT P2, RZ, R0, 0x100, RZ, 0xc0, !PT ;  /* 0x0000010000ff7812 */ /* 0x000fe2000784c0ff */
[----:B------:R-:W-:Y:S01]  /*2f80*/  FFMA R18, R19, 0.69314718246459960938, R18 ;  /* 0x3f31721813127823 */ /* 0x000fe20000000012 */
[----:B------:R-:W-:Y:S01]  /*2f90*/  FSEL R48, R48, -INF , P1 ;  /* 0xff80000030307808 */ /* 0x000fe20000800000 */
[----:B------:R-:W-:Y:S01]  /*2fa0*/  STG.E.U16 desc[UR16][R26.64], R13 ;  /* 0x0000000d1a007986 */ /* 0x000fe2000c101510 */
[----:B------:R-:W-:Y:S01]  /*2fb0*/  SHF.L.U32 R0, R0, 0x1, RZ ;  /* 0x0000000100007819 */ /* 0x000fe200000006ff */
[----:B----4-:R-:W1:Y:S02]  /*2fc0*/  LDC.64 R6, c[0x0][0x230] ;  /* 0x00008c00ff067b82 */ /* 0x010e640000000a00 */
[----:B------:R-:W-:Y:S01]  /*2fd0*/  STG.E.U16 desc[UR16][R28.64], R3 ;  /* 0x000000031c007986 */ /* 0x000fe2000c101510 */
[----:B------:R-:W-:Y:S01]  /*2fe0*/  FFMA R19, R48, 0.69314718246459960938, R53 ;  /* 0x3f31721830137823 */ /* 0x000fe20000000035 */
[----:B------:R-:W-:-:S02]  /*2ff0*/  LOP3.LUT R0, R0, 0x3f8, RZ, 0xc0, !PT ;  /* 0x000003f800007812 */ /* 0x000fc400078ec0ff */
[----:B------:R-:W-:Y:S01]  /*3000*/  STG.E.U16 desc[UR16][R14.64], R17 ;  /* 0x000000110e007986 */ /* 0x000fe2000c101510 */
[----:B0-----:R-:W-:-:S03]  /*3010*/  PRMT R20, R8, 0x7632, R20 ;  /* 0x0000763208147816 */ /* 0x001fc60000000014 */
[----:B------:R-:W-:Y:S01]  /*3020*/  STG.E.U16 desc[UR16][R30.64], R21 ;  /* 0x000000151e007986 */ /* 0x000fe2000c101510 */
[----:B------:R-:W-:Y:S02]  /*3030*/  PRMT R4, R9, 0x7632, R4 ;  /* 0x0000763209047816 */ /* 0x000fe40000000004 */
[----:B------:R-:W-:Y:S01]  /*3040*/  PRMT R5, R10, 0x7632, R5 ;  /* 0x000076320a057816 */ /* 0x000fe20000000005 */
[----:B------:R-:W-:Y:S01]  /*3050*/  STG.E.U16 desc[UR16][R32.64], R8 ;  /* 0x0000000820007986 */ /* 0x000fe2000c101510 */
[----:B------:R-:W-:-:S03]  /*3060*/  PRMT R23, R11, 0x7632, R23 ;  /* 0x000076320b177816 */ /* 0x000fc60000000017 */
[----:B------:R-:W-:Y:S04]  /*3070*/  STG.E.U16 desc[UR16][R34.64], R9 ;  /* 0x0000000922007986 */ /* 0x000fe8000c101510 */
[----:B------:R-:W-:Y:S04]  /*3080*/  STG.E.U16 desc[UR16][R36.64], R10 ;  /* 0x0000000a24007986 */ /* 0x000fe8000c101510 */
[----:B------:R-:W-:Y:S04]  /*3090*/  STG.E.U16 desc[UR16][R38.64], R11 ;  /* 0x0000000b26007986 */ /* 0x000fe8000c101510 */
[----:B------:R-:W-:Y:S04]  /*30a0*/  STG.E.U16 desc[UR16][R40.64], R20 ;  /* 0x0000001428007986 */ /* 0x000fe8000c101510 */
[----:B------:R-:W-:Y:S04]  /*30b0*/  STG.E.U16 desc[UR16][R42.64], R4 ;  /* 0x000000042a007986 */ /* 0x000fe8000c101510 */
[----:B------:R0:W-:Y:S04]  /*30c0*/  STG.E.U16 desc[UR16][R44.64], R5 ;  /* 0x000000052c007986 */ /* 0x0001e8000c101510 */
[----:B------:R2:W-:Y:S01]  /*30d0*/  STG.E.U16 desc[UR16][R46.64], R23 ;  /* 0x000000172e007986 */ /* 0x0005e2000c101510 */
[----:B------:R-:W-:Y:S01]  /*30e0*/  BAR.SYNC.DEFER_BLOCKING 0x0 ;  /* 0x0000000000007b1d */ /* 0x000fe20000010000 */
[C---:B0-----:R-:W-:Y:S01]  /*30f0*/  SHF.L.U32 R5, R22.reuse, 0x2, RZ ;  /* 0x0000000216057819 */ /* 0x041fe200000006ff */
[----:B------:R-:W-:-:S03]  /*3100*/  IMAD.HI R22, R22, 0x4, RZ ;  /* 0x0000000416167827 */ /* 0x000fc600078e02ff */
[----:B-1----:R-:W-:-:S04]  /*3110*/  IADD3 R4, P0, P1, R5, UR6, R6 ;  /* 0x0000000605047c10 */ /* 0x002fc8000f91e006 */
[----:B------:R-:W-:Y:S01]  /*3120*/  IADD3.X R5, R22, UR5, R7, P0, P1 ;  /* 0x0000000516057c10 */ /* 0x000fe200087e2407 */
[----:B------:R2:W-:Y:S01]  /*3130*/  STS.64 [R0+UR14], R18 ;  /* 0x0000001200007988 */ /* 0x0005e20008000a0e */
[----:B------:R-:W-:Y:S06]  /*3140*/  BAR.SYNC.DEFER_BLOCKING 0x0 ;  /* 0x0000000000007b1d */ /* 0x000fec0000010000 */
[----:B------:R-:W-:Y:S05]  /*3150*/  @P2 EXIT ;  /* 0x000000000000294d */ /* 0x000fea0003800000 */
[----:B------:R-:W0:Y:S04]  /*3160*/  LDS R3, [R2] ;  /* 0x0000000002037984 */ /* 0x000e280000000800 */
[----:B0-----:R-:W-:Y:S01]  /*3170*/  STG.E desc[UR16][R4.64], R3 ;  /* 0x0000000304007986 */ /* 0x001fe2000c101910 */
[----:B------:R-:W-:Y:S05]  /*3180*/  EXIT ;  /* 0x000000000000794d */ /* 0x000fea0003800000 */
.L_x_2:
[----:B------:R-:W-:-:S00]  /*3190*/  BRA `(.L_x_2) ;  /* 0xfffffffc00fc7947 */ /* 0x000fc0000383ffff */
[----:B------:R-:W-:-:S00]  /*31a0*/  NOP ;  /* 0x0000000000007918 */ /* 0x000fc00000000000 */
        /* <DEDUP_REMOVED lines=13> */
.L_x_3:


//--------------------- .nv.global.init           --------------------------
	.section	.nv.global.init,"aw",@progbits
.nv.global.init:
	.type		_$_str,@object
	.size		_$_str,(.L_0 - _$_str)
_$_str:
        /*0000*/ 	.byte	0x5f, 0x5f, 0x43, 0x55, 0x44, 0x41, 0x5f, 0x46, 0x54, 0x5a, 0x00
.L_0:


//--------------------- .nv.shared.attn_fwd       --------------------------
	.section	.nv.shared.attn_fwd,"aw",@nobits
	.sectionflags	@""
	.align	16
	.zero		1024


//--------------------- .nv.shared.reserved.0     --------------------------
	.section	.nv.shared.reserved.0,"aw",@nobits
	.weak		__nv_reservedSMEM_offset_0_alias
	.size		__nv_reservedSMEM_offset_0_alias, 0, 0
	.other		__nv_reservedSMEM_offset_0_alias,@"STO_CUDA_RESERVED_SHARED STV_DEFAULT"
__nv_reservedSMEM_offset_0_alias:
	.zero		0


//--------------------- .nv.constant0.attn_fwd    --------------------------
	.section	.nv.constant0.attn_fwd,"a",@progbits
	.sectionflags	@""
	.align	4
.nv.constant0.attn_fwd:
	.zero		664


//--------------------- SYMBOLS --------------------------

	.type		.nv.reservedSmem.offset0,@object
	.size		.nv.reservedSmem.offset0,0x4
